def gluon_tcgen05(
    a_ptr,
    b_ptr,
    c_ptr,
    M,
    N,
    K,
    stride_am,
    stride_bk,
    stride_cm,
    BLOCK_M: gl.constexpr,
    BLOCK_N: gl.constexpr,
    BLOCK_K: gl.constexpr,
    DTYPE: gl.constexpr,
    A_LAYOUT: gl.constexpr,
    B_LAYOUT: gl.constexpr,
    C_LAYOUT: gl.constexpr,
    B_SHAPE: gl.constexpr,
    TMEM_LAYOUT: gl.constexpr,
    TMEM_REG: gl.constexpr,
    TRANS_B: gl.constexpr,
    NUM_BUFFERS: gl.constexpr,
):
    a_desc = tma.make_tensor_descriptor(
        a_ptr, [M, K], [stride_am, 1], [BLOCK_M, BLOCK_K], A_LAYOUT
    )
    b_desc = tma.make_tensor_descriptor(
        b_ptr,
        [N, K] if TRANS_B else [K, N],
        [stride_bk, 1],
        B_SHAPE,
        B_LAYOUT,
    )
    c_desc = tma.make_tensor_descriptor(
        c_ptr, [M, N], [stride_cm, 1], [BLOCK_M, BLOCK_N], C_LAYOUT
    )

    a_bufs = gl.allocate_shared_memory(
        DTYPE, [NUM_BUFFERS, BLOCK_M, BLOCK_K], A_LAYOUT
    )
    b_bufs = gl.allocate_shared_memory(DTYPE, [NUM_BUFFERS] + B_SHAPE, B_LAYOUT)

    pid_m = gl.program_id(0)
    pid_n = gl.program_id(1)
    off_m = pid_m * BLOCK_M
    off_n = pid_n * BLOCK_N

    tma_bars = gl.allocate_shared_memory(
        gl.int64, [NUM_BUFFERS, 1], mbarrier.MBarrierLayout()
    )
    mma_bars = gl.allocate_shared_memory(
        gl.int64, [NUM_BUFFERS, 1], mbarrier.MBarrierLayout()
    )
    for i in gl.static_range(NUM_BUFFERS):
        mbarrier.init(tma_bars.index(i), count=1)
        mbarrier.init(mma_bars.index(i), count=1)

    acc_tmem = allocate_tensor_memory(gl.float32, [BLOCK_M, BLOCK_N], TMEM_LAYOUT)
    idx = 0
    phase = 0
    use_acc = False
    for k in range(0, K, BLOCK_K):
        a = a_bufs.index(idx)
        b = b_bufs.index(idx)
        tma_bar = tma_bars.index(idx)
        mma_bar = mma_bars.index(idx)
        mbarrier.expect(
            tma_bar, a_desc.block_type.nbytes + b_desc.block_type.nbytes
        )
        tma.async_copy_global_to_shared(a_desc, [off_m, k], tma_bar, a)
        tma.async_copy_global_to_shared(
            b_desc, [off_n, k] if TRANS_B else [k, off_n], tma_bar, b
        )
        mbarrier.wait(tma_bar, phase=phase)

        if TRANS_B:
            b = b.permute((1, 0))
        tcgen05_mma(a, b, acc_tmem, use_acc=use_acc)
        tcgen05_commit(mma_bar)
        mbarrier.wait(mma_bar, phase=phase)
        use_acc = True

        idx += 1
        if idx == NUM_BUFFERS:
            idx = 0
            phase ^= 1

    for i in gl.static_range(NUM_BUFFERS):
        mbarrier.invalidate(tma_bars.index(i))
        mbarrier.invalidate(mma_bars.index(i))

    acc = acc_tmem.load(TMEM_REG)
    c_smem = gl.allocate_shared_memory(DTYPE, [BLOCK_M, BLOCK_N], C_LAYOUT)
    c_smem.store(acc.to(DTYPE))
    fence_async_shared()
    tma.async_copy_shared_to_global(c_desc, [off_m, off_n], c_smem)
    tma.store_wait(pendings=0)

# config = {"BLOCK_K": 64, "BLOCK_M": 64, "BLOCK_N": 256, "arch": "sm_100", "dtype": "bf16", "num_buffers": 1, "num_warps": 4, "trans_b": 0}
# arch = sm_100


// ===== COMPILED SASS (sm_100a) =====

	.target	sm_100a

	.elftype	@"ET_EXEC"


//--------------------- .note.nv.tkinfo           --------------------------
	.section	.note.nv.tkinfo,"",@"SHT_NOTE"
	.sectionflags	@"SHF_NOTE_NV_TKINFO"
	.tkinfo
        /*0018*/ 	.word	0x00000081
        /*0030*/ 	.string	""
        /*0030*/ 	.string	"ptxas-blackwell"
        /*0030*/ 	.string	"Cuda compilation tools, release 12.9, V12.9.86"
        /*0030*/ 	.string	"Build cuda_12.9.r12.9/compiler.36037853_0"
        /*0030*/ 	.string	"-v  -suppress-debug-info  -lineinfo  -arch sm_100a "



//--------------------- .note.nv.cuver            --------------------------
	.section	.note.nv.cuver,"",@"SHT_NOTE"
	.sectionflags	@"SHF_NOTE_NV_CUVER"
        /*0018*/ 	.short	0x0001
        /*001a*/ 	.short	0x0064
        /*001c*/ 	.short	0x0001
        /*001e*/ 	.short	0x0000
        /*0020*/ 	.short	0x0001
        /*0022*/ 	.short	0x0000


//--------------------- .nv.info                  --------------------------
	.section	.nv.info,"",@"SHT_CUDA_INFO"
	.align	4


	//----- nvinfo : EIATTR_REGCOUNT
	.align		4
        /*0000*/ 	.byte	0x04, 0x2f
        /*0002*/ 	.short	(.L_4 - .L_3)
	.align		4
.L_3:
        /*0004*/ 	.word	index@(gluon_tcgen05)
        /*0008*/ 	.word	0x00000088


	//----- nvinfo : EIATTR_FRAME_SIZE
	.align		4
.L_4:
        /*000c*/ 	.byte	0x04, 0x11
        /*000e*/ 	.short	(.L_6 - .L_5)
	.align		4
.L_5:
        /*0010*/ 	.word	index@($__internal_2_$__cuda_sm10x_tcgen05_guardrail_trap_unallocated_columns_being_dealloced)
        /*0014*/ 	.word	0x00000000


	//----- nvinfo : EIATTR_FRAME_SIZE
	.align		4
.L_6:
        /*0018*/ 	.byte	0x04, 0x11
        /*001a*/ 	.short	(.L_8 - .L_7)
	.align		4
.L_7:
        /*001c*/ 	.word	index@($__internal_1_$__cuda_sm10x_tcgen05_guardrail_trap_phase_invalid_during_alloc)
        /*0020*/ 	.word	0x00000000


	//----- nvinfo : EIATTR_FRAME_SIZE
	.align		4
.L_8:
        /*0024*/ 	.byte	0x04, 0x11
        /*0026*/ 	.short	(.L_10 - .L_9)
	.align		4
.L_9:
        /*0028*/ 	.word	index@($__internal_0_$__cuda_sm10x_tcgen05_guardrail_trap_col_being_dealloced_not_returned_by_alloc)
        /*002c*/ 	.word	0x00000000


	//----- nvinfo : EIATTR_FRAME_SIZE
	.align		4
.L_10:
        /*0030*/ 	.byte	0x04, 0x11
        /*0032*/ 	.short	(.L_12 - .L_11)
	.align		4
.L_11:
        /*0034*/ 	.word	index@(gluon_tcgen05)
        /*0038*/ 	.word	0x00000000


	//----- nvinfo : EIATTR_MIN_STACK_SIZE
	.align		4
.L_12:
        /*003c*/ 	.byte	0x04, 0x12
        /*003e*/ 	.short	(.L_14 - .L_13)
	.align		4
.L_13:
        /*0040*/ 	.word	index@(gluon_tcgen05)
        /*0044*/ 	.word	0x00000000
.L_14:


//--------------------- .nv.info.gluon_tcgen05    --------------------------
	.section	.nv.info.gluon_tcgen05,"",@"SHT_CUDA_INFO"
	.sectionflags	@""
	.align	4


	//----- nvinfo : EIATTR_CUDA_API_VERSION
	.align		4
        /*0000*/ 	.byte	0x04, 0x37
        /*0002*/ 	.short	(.L_16 - .L_15)
.L_15:
        /*0004*/ 	.word	0x00000081


	//----- nvinfo : EIATTR_KPARAM_INFO
	.align		4
.L_16:
        /*0008*/ 	.byte	0x04, 0x17
        /*000a*/ 	.short	(.L_18 - .L_17)
.L_17:
        /*000c*/ 	.word	0x00000000
        /*0010*/ 	.short	0x000a
        /*0012*/ 	.short	0x0048
        /*0014*/ 	.byte	0x00, 0xf4, 0x21, 0x00


	//----- nvinfo : EIATTR_KPARAM_INFO
	.align		4
.L_18:
        /*0018*/ 	.byte	0x04, 0x17
        /*001a*/ 	.short	(.L_20 - .L_19)
.L_19:
        /*001c*/ 	.word	0x00000000
        /*0020*/ 	.short	0x0009
        /*0022*/ 	.short	0x0040
        /*0024*/ 	.byte	0x00, 0xf4, 0x21, 0x00


	//----- nvinfo : EIATTR_KPARAM_INFO
	.align		4
.L_20:
        /*0028*/ 	.byte	0x04, 0x17
        /*002a*/ 	.short	(.L_22 - .L_21)
.L_21:
        /*002c*/ 	.word	0x00000000
        /*0030*/ 	.short	0x0008
        /*0032*/ 	.short	0x0038
        /*0034*/ 	.byte	0x00, 0xf0, 0x21, 0x00


	//----- nvinfo : EIATTR_KPARAM_INFO
	.align		4
.L_22:
        /*0038*/ 	.byte	0x04, 0x17
        /*003a*/ 	.short	(.L_24 - .L_23)
.L_23:
        /*003c*/ 	.word	0x00000000
        /*0040*/ 	.short	0x0007
        /*0042*/ 	.short	0x0030
        /*0044*/ 	.byte	0x00, 0xf0, 0x21, 0x00


	//----- nvinfo : EIATTR_KPARAM_INFO
	.align		4
.L_24:
        /*0048*/ 	.byte	0x04, 0x17
        /*004a*/ 	.short	(.L_26 - .L_25)
.L_25:
        /*004c*/ 	.word	0x00000000
        /*0050*/ 	.short	0x0006
        /*0052*/ 	.short	0x0028
        /*0054*/ 	.byte	0x00, 0xf0, 0x21, 0x00


	//----- nvinfo : EIATTR_KPARAM_INFO
	.align		4
.L_26:
        /*0058*/ 	.byte	0x04, 0x17
        /*005a*/ 	.short	(.L_28 - .L_27)
.L_27:
        /*005c*/ 	.word	0x00000000
        /*0060*/ 	.short	0x0005
        /*0062*/ 	.short	0x0020
        /*0064*/ 	.byte	0x00, 0xf0, 0x11, 0x00


	//----- nvinfo : EIATTR_KPARAM_INFO
	.align		4
.L_28:
        /*0068*/ 	.byte	0x04, 0x17
        /*006a*/ 	.short	(.L_30 - .L_29)
.L_29:
        /*006c*/ 	.word	0x00000000
        /*0070*/ 	.short	0x0004
        /*0072*/ 	.short	0x001c
        /*0074*/ 	.byte	0x00, 0xf0, 0x11, 0x00


	//----- nvinfo : EIATTR_KPARAM_INFO
	.align		4
.L_30:
        /*0078*/ 	.byte	0x04, 0x17
        /*007a*/ 	.short	(.L_32 - .L_31)
.L_31:
        /*007c*/ 	.word	0x00000000
        /*0080*/ 	.short	0x0003
        /*0082*/ 	.short	0x0018
        /*0084*/ 	.byte	0x00, 0xf0, 0x11, 0x00


	//----- nvinfo : EIATTR_KPARAM_INFO
	.align		4
.L_32:
        /*0088*/ 	.byte	0x04, 0x17
        /*008a*/ 	.short	(.L_34 - .L_33)
.L_33:
        /*008c*/ 	.word	0x00000000
        /*0090*/ 	.short	0x0002
        /*0092*/ 	.short	0x0010
        /*0094*/ 	.byte	0x00, 0xf4, 0x21, 0x00


	//----- nvinfo : EIATTR_KPARAM_INFO
	.align		4
.L_34:
        /*0098*/ 	.byte	0x04, 0x17
        /*009a*/ 	.short	(.L_36 - .L_35)
.L_35:
        /*009c*/ 	.word	0x00000000
        /*00a0*/ 	.short	0x0001
        /*00a2*/ 	.short	0x0008
        /*00a4*/ 	.byte	0x00, 0xf4, 0x21, 0x00


	//----- nvinfo : EIATTR_KPARAM_INFO
	.align		4
.L_36:
        /*00a8*/ 	.byte	0x04, 0x17
        /*00aa*/ 	.short	(.L_38 - .L_37)
.L_37:
        /*00ac*/ 	.word	0x00000000
        /*00b0*/ 	.short	0x0000
        /*00b2*/ 	.short	0x0000
        /*00b4*/ 	.byte	0x00, 0xf4, 0x21, 0x00


	//----- nvinfo : EIATTR_AT_ENTRY_FRAGMENTS
	.align		4
.L_38:
        /*00b8*/ 	.byte	0x04, 0x4f
        /*00ba*/ 	.short	(.L_40 - .L_39)


	//   ....[0]....
.L_39:
        /*00bc*/ 	.word	0x00000004


	//----- nvinfo : EIATTR_RESERVED_SMEM_USED
	.align		4
.L_40:
        /*00c0*/ 	.byte	0x01, 0x41
	.zero		2


	//----- nvinfo : EIATTR_SPARSE_MMA_MASK
	.align		4
        /*00c4*/ 	.byte	0x03, 0x50
        /*00c6*/ 	.short	0x0000


	//----- nvinfo : EIATTR_TCGEN05_1CTA_USED
	.align		4
        /*00c8*/ 	.byte	0x01, 0x51
	.zero		2


	//----- nvinfo : EIATTR_MAXREG_COUNT
	.align		4
        /*00cc*/ 	.byte	0x03, 0x1b
        /*00ce*/ 	.short	0x00ff


	//----- nvinfo : EIATTR_NUM_BARRIERS
	.align		4
        /*00d0*/ 	.byte	0x02, 0x4c
        /*00d2*/ 	.byte	0x01
	.zero		1


	//----- nvinfo : EIATTR_INT_WARP_WIDE_INSTR_OFFSETS
	.align		4
        /*00d4*/ 	.byte	0x04, 0x31
        /*00d6*/ 	.short	(.L_42 - .L_41)


	//   ....[0]....
.L_41:
        /*00d8*/ 	.word	0x00001730


	//   ....[1]....
        /*00dc*/ 	.word	0x00001750


	//   ....[2]....
        /*00e0*/ 	.word	0x000017d0


	//   ....[3]....
        /*00e4*/ 	.word	0x000018e0


	//   ....[4]....
        /*00e8*/ 	.word	0x00001bc0


	//   ....[5]....
        /*00ec*/ 	.word	0x00001bd0


	//   ....[6]....
        /*00f0*/ 	.word	0x00001d20


	//   ....[7]....
        /*00f4*/ 	.word	0x00001d60


	//   ....[8]....
        /*00f8*/ 	.word	0x00001f10


	//   ....[9]....
        /*00fc*/ 	.word	0x00001f20


	//   ....[10]....
        /*0100*/ 	.word	0x000028c0


	//   ....[11]....
        /*0104*/ 	.word	0x00002910


	//----- nvinfo : EIATTR_COOP_GROUP_MASK_REGIDS
	.align		4
.L_42:
        /*0108*/ 	.byte	0x04, 0x29
        /*010a*/ 	.short	(.L_44 - .L_43)


	//   ....[0]....
.L_43:
        /*010c*/ 	.word	0xffffffff


	//   ....[1]....
        /*0110*/ 	.word	0xffffffff


	//   ....[2]....
        /*0114*/ 	.word	0xffffffff


	//   ....[3]....
        /*0118*/ 	.word	0xffffffff


	//   ....[4]....
        /*011c*/ 	.word	0xffffffff


	//   ....[5]....
        /*0120*/ 	.word	0xffffffff


	//   ....[6]....
        /*0124*/ 	.word	0xffffffff


	//   ....[7]....
        /*0128*/ 	.word	0xffffffff


	//   ....[8]....
        /*012c*/ 	.word	0xffffffff


	//   ....[9]....
        /*0130*/ 	.word	0xffffffff


	//----- nvinfo : EIATTR_COOP_GROUP_INSTR_OFFSETS
	.align		4
.L_44:
        /*0134*/ 	.byte	0x04, 0x28
        /*0136*/ 	.short	(.L_46 - .L_45)


	//   ....[0]....
.L_45:
        /*0138*/ 	.word	0x00000050


	//   ....[1]....
        /*013c*/ 	.word	0x00000310


	//   ....[2]....
        /*0140*/ 	.word	0x00000500


	//   ....[3]....
        /*0144*/ 	.word	0x000009c0


	//   ....[4]....
        /*0148*/ 	.word	0x00000b00


	//   ....[5]....
        /*014c*/ 	.word	0x00000fb0


	//   ....[6]....
        /*0150*/ 	.word	0x000010f0


	//   ....[7]....
        /*0154*/ 	.word	0x000015e0


	//   ....[8]....
        /*0158*/ 	.word	0x00002750


	//   ....[9]....
        /*015c*/ 	.word	0x000029c0


	//----- nvinfo : EIATTR_VRC_CTA_INIT_COUNT
	.align		4
.L_46:
        /*0160*/ 	.byte	0x02, 0x4a
        /*0162*/ 	.byte	0x80
	.zero		1


	//----- nvinfo : EIATTR_MBARRIER_INSTR_OFFSETS
	.align		4
        /*0164*/ 	.byte	0x04, 0x39
        /*0166*/ 	.short	(.L_48 - .L_47)


	//   ....[0]....
.L_47:
        /*0168*/ 	.word	0x000017f0
        /*016c*/ 	.word	0x000000ff
        /*0170*/ 	.word	0x0000a000
        /*0174*/ 	.short	0x0100
        /*0176*/ 	.byte	0x0a
	.zero		1


	//   ....[1]....
        /*0178*/ 	.word	0x00001800
        /*017c*/ 	.word	0x000000ff
        /*0180*/ 	.word	0x0000a010
        /*0184*/ 	.short	0x0100
        /*0186*/ 	.byte	0x0a
	.zero		1


	//   ....[2]....
        /*0188*/ 	.word	0x00001a80
        /*018c*/ 	.word	0x000000ff
        /*0190*/ 	.word	0x0000a000
        /*0194*/ 	.short	0x010a
        /*0196*/ 	.byte	0x0a
	.zero		1


	//   ....[3]....
        /*0198*/ 	.word	0x00001c20
        /*019c*/ 	.word	0x000000ff
        /*01a0*/ 	.word	0x0000a010
        /*01a4*/ 	.short	0x010a
        /*01a6*/ 	.byte	0x0a
	.zero		1


	//   ....[4]....
        /*01a8*/ 	.word	0x00001df0
        /*01ac*/ 	.word	0x000000ff
        /*01b0*/ 	.word	0x0000a000
        /*01b4*/ 	.short	0x010a
        /*01b6*/ 	.byte	0x0a
	.zero		1


	//   ....[5]....
        /*01b8*/ 	.word	0x00001f60
        /*01bc*/ 	.word	0x000000ff
        /*01c0*/ 	.word	0x0000a010
        /*01c4*/ 	.short	0x010a
        /*01c6*/ 	.byte	0x0a
	.zero		1


	//   ....[6]....
        /*01c8*/ 	.word	0x00001ff0
        /*01cc*/ 	.word	0x000000ff
        /*01d0*/ 	.word	0x0000a000
        /*01d4*/ 	.short	0x0108
        /*01d6*/ 	.byte	0x0a
	.zero		1


	//   ....[7]....
        /*01d8*/ 	.word	0x00002000
        /*01dc*/ 	.word	0x000000ff
        /*01e0*/ 	.word	0x0000a010
        /*01e4*/ 	.short	0x0108
        /*01e6*/ 	.byte	0x0a
	.zero		1


	//   ....[8]....
        /*01e8*/ 	.word	0x000029e0
        /*01ec*/ 	.word	0x000000ff
        /*01f0*/ 	.word	0x0000a000
        /*01f4*/ 	.short	0x010a
        /*01f6*/ 	.byte	0x0a
	.zero		1


	//   ....[9]....
        /*01f8*/ 	.word	0x00002a10
        /*01fc*/ 	.word	0x000000ff
        /*0200*/ 	.word	0x0000a010
        /*0204*/ 	.short	0x010a
        /*0206*/ 	.byte	0x0a
	.zero		1


	//   ....[10]....
        /*0208*/ 	.word	0x00002a40
        /*020c*/ 	.word	0x000000ff
        /*0210*/ 	.word	0x0000a000
        /*0214*/ 	.short	0x010a
        /*0216*/ 	.byte	0x0a
	.zero		1


	//   ....[11]....
        /*0218*/ 	.word	0x00002a70
        /*021c*/ 	.word	0x000000ff
        /*0220*/ 	.word	0x0000a010
        /*0224*/ 	.short	0x010a
        /*0226*/ 	.byte	0x0a
	.zero		1


	//----- nvinfo : EIATTR_NUM_MBARRIERS
	.align		4
.L_48:
        /*0228*/ 	.byte	0x03, 0x38
        /*022a*/ 	.short	0x0002


	//----- nvinfo : EIATTR_EXIT_INSTR_OFFSETS
	.align		4
        /*022c*/ 	.byte	0x04, 0x1c
        /*022e*/ 	.short	(.L_50 - .L_49)


	//   ....[0]....
.L_49:
        /*0230*/ 	.word	0x000029d0


	//----- nvinfo : EIATTR_REQNTID
	.align		4
.L_50:
        /*0234*/ 	.byte	0x04, 0x10
        /*0236*/ 	.short	(.L_52 - .L_51)
.L_51:
        /*0238*/ 	.word	0x00000080
        /*023c*/ 	.word	0x00000001
        /*0240*/ 	.word	0x00000001


	//----- nvinfo : EIATTR_CRS_STACK_SIZE
	.align		4
.L_52:
        /*0244*/ 	.byte	0x04, 0x1e
        /*0246*/ 	.short	(.L_54 - .L_53)
.L_53:
        /*0248*/ 	.word	0x00000000


	//----- nvinfo : EIATTR_CBANK_PARAM_SIZE
	.align		4
.L_54:
        /*024c*/ 	.byte	0x03, 0x19
        /*024e*/ 	.short	0x0050


	//----- nvinfo : EIATTR_PARAM_CBANK
	.align		4
        /*0250*/ 	.byte	0x04, 0x0a
        /*0252*/ 	.short	(.L_56 - .L_55)
	.align		4
.L_55:
        /*0254*/ 	.word	index@(.nv.constant0.gluon_tcgen05)
        /*0258*/ 	.short	0x0380
        /*025a*/ 	.short	0x0050


	//----- nvinfo : EIATTR_SW_WAR
	.align		4
.L_56:
        /*025c*/ 	.byte	0x04, 0x36
        /*025e*/ 	.short	(.L_58 - .L_57)
.L_57:
        /*0260*/ 	.word	0x00000008
.L_58:


//--------------------- .nv.compat                --------------------------
	.section	.nv.compat,"",@"SHT_CUDA_COMPAT_INFO"
	.align	4
        /*0000*/ 	.byte	0x02, 0x02, 0x02, 0x00, 0x02, 0x05, 0x05, 0x00, 0x02, 0x03, 0x03, 0x00, 0x02, 0x06, 0x01, 0x00


//--------------------- .nv.callgraph             --------------------------
	.section	.nv.callgraph,"",@"SHT_CUDA_CALLGRAPH"
	.align	4
	.sectionentsize	8
	.align		4
        /*0000*/ 	.word	0x00000000
	.align		4
        /*0004*/ 	.word	0xffffffff
	.align		4
        /*0008*/ 	.word	0x00000000
	.align		4
        /*000c*/ 	.word	0xfffffffe
	.align		4
        /*0010*/ 	.word	0x00000000
	.align		4
        /*0014*/ 	.word	0xfffffffd
	.align		4
        /*0018*/ 	.word	0x00000000
	.align		4
        /*001c*/ 	.word	0xfffffffc


//--------------------- .text.gluon_tcgen05       --------------------------
	.section	.text.gluon_tcgen05,"ax",@progbits
	.align	128
        .global         gluon_tcgen05
        .type           gluon_tcgen05,@function
        .size           gluon_tcgen05,(.L_x_73 - gluon_tcgen05)
        .other          gluon_tcgen05,@"STO_CUDA_ENTRY STV_DEFAULT"
gluon_tcgen05:
.text.gluon_tcgen05:
[----:B------:R-:W1:Y:S01]  /*0000*/  LDC R1, c[0x0][0x37c] ;  /* 0x0000df00ff017b82 */ /* 0x000e620000000800 */
[----:B------:R-:W2:Y:S02]  /*0010*/  S2R R0, SR_TID.X ;  /* 0x0000000000007919 */ /* 0x000ea40000002100 */
[----:B--2---:R-:W-:-:S13]  /*0020*/  ISETP.GE.U32.AND P1, PT, R0, 0x20, PT ;  /* 0x000000200000780c */ /* 0x004fda0003f26070 */
[----:B------:R-:W-:Y:S05]  /*0030*/  @P1 BRA `(.L_x_0) ;  /* 0x0000000000b81947 */ /* 0x000fea0003800000 */
[----:B------:R-:W2:Y:S01]  /*0040*/  S2UR UR6, SR_CgaCtaId ;  /* 0x00000000000679c3 */ /* 0x000ea20000008800 */
[----:B------:R-:W-:Y:S01]  /*0050*/  NOP ;  /* 0x0000000000007918 */ /* 0x000fe20000000000 */
[----:B------:R-:W-:Y:S02]  /*0060*/  UMOV UR4, 0x40 ;  /* 0x0000004000047882 */ /* 0x000fe40000000000 */
[----:B--2---:R-:W-:-:S09]  /*0070*/  ULEA UR4, UR6, UR4, 0x18 ;  /* 0x0000000406047291 */ /* 0x004fd2000f8ec0ff */
[----:B------:R-:W2:Y:S01]  /*0080*/  LDS.U8 R2, [UR4] ;  /* 0x00000004ff027984 */ /* 0x000ea20008000000 */
[----:B------:R-:W-:Y:S02]  /*0090*/  UMOV UR4, 0x400 ;  /* 0x0000040000047882 */ /* 0x000fe40000000000 */
[----:B------:R-:W-:Y:S01]  /*00a0*/  ULEA UR4, UR6, UR4, 0x18 ;  /* 0x0000000406047291 */ /* 0x000fe2000f8ec0ff */
[----:B--2---:R-:W-:-:S13]  /*00b0*/  ISETP.NE.AND P0, PT, R2, RZ, PT ;  /* 0x000000ff0200720c */ /* 0x004fda0003f05270 */
[----:B------:R-:W-:Y:S05]  /*00c0*/  @P0 BRA `(.L_x_1) ;  /* 0x00000000007c0947 */ /* 0x000fea0003800000 */
[----:B------:R-:W-:-:S13]  /*00d0*/  ELECT P0, URZ, PT ;  /* 0x0000000000ff782f */ /* 0x000fda0003800000 */
[----:B------:R-:W-:Y:S05]  /*00e0*/  @!P0 BRA `(.L_x_2) ;  /* 0x0000000000848947 */ /* 0x000fea0003800000 */
[----:B------:R-:W-:Y:S01]  /*00f0*/  UMOV UR5, 0x8 ;  /* 0x0000000800057882 */ /* 0x000fe20000000000 */
[----:B------:R-:W-:Y:S02]  /*0100*/  IMAD.MOV.U32 R5, RZ, RZ, 0x1 ;  /* 0x00000001ff057424 */ /* 0x000fe400078e00ff */
[----:B------:R-:W-:Y:S02]  /*0110*/  IMAD.MOV.U32 R3, RZ, RZ, 0xff ;  /* 0x000000ffff037424 */ /* 0x000fe400078e00ff */
[----:B------:R-:W-:Y:S04]  /*0120*/  DEPBAR.LE SB2, 0x36 ;  /* 0x0000ad800000791a */ /* 0x000fe80000000000 */
[----:B------:R-:W2:Y:S02]  /*0130*/  UTCATOMSWS.FIND_AND_SET.ALIGN UP0, UR5, UR5 ;  /* 0x00000005000575e3 */ /* 0x000ea40008000800 */
[----:B--2---:R-:W-:-:S04]  /*0140*/  PLOP3.LUT P0, PT, PT, PT, UP0, 0x80, 0x8 ;  /* 0x000000000008781c */ /* 0x004fc80003f0f008 */
[----:B------:R-:W-:-:S04]  /*0150*/  SEL R2, RZ, 0xffffffff, !P0 ;  /* 0xffffffffff027807 */ /* 0x000fc80004000000 */
[----:B------:R-:W-:Y:S01]  /*0160*/  ISETP.NE.AND P0, PT, R2, RZ, PT ;  /* 0x000000ff0200720c */ /* 0x000fe20003f05270 */
[----:B------:R-:W-:-:S12]  /*0170*/  IMAD.U32 R2, RZ, RZ, UR5 ;  /* 0x00000005ff027e24 */ /* 0x000fd8000f8e00ff */
[----:B------:R-:W-:Y:S05]  /*0180*/  @P0 BRA `(.L_x_3) ;  /* 0x0000000000240947 */ /* 0x000fea0003800000 */
.L_x_4:
[----:B------:R-:W-:Y:S05]  /*0190*/  NANOSLEEP 0x64 ;  /* 0x000000640000795d */ /* 0x000fea0003800000 */
[----:B------:R-:W-:-:S05]  /*01a0*/  UMOV UR5, 0x8 ;  /* 0x0000000800057882 */ /* 0x000fca0000000000 */
[----:B------:R-:W-:Y:S04]  /*01b0*/  DEPBAR.LE SB2, 0x36 ;  /* 0x0000ad800000791a */ /* 0x000fe80000000000 */
[----:B------:R-:W2:Y:S02]  /*01c0*/  UTCATOMSWS.FIND_AND_SET.ALIGN UP0, UR5, UR5 ;  /* 0x00000005000575e3 */ /* 0x000ea40008000800 */
[----:B--2---:R-:W-:-:S04]  /*01d0*/  PLOP3.LUT P0, PT, PT, PT, UP0, 0x80, 0x8 ;  /* 0x000000000008781c */ /* 0x004fc80003f0f008 */
[----:B------:R-:W-:-:S04]  /*01e0*/  SEL R2, RZ, 0xffffffff, !P0 ;  /* 0xffffffffff027807 */ /* 0x000fc80004000000 */
[----:B------:R-:W-:Y:S01]  /*01f0*/  ISETP.NE.AND P0, PT, R2, RZ, PT ;  /* 0x000000ff0200720c */ /* 0x000fe20003f05270 */
[----:B------:R-:W-:-:S12]  /*0200*/  IMAD.U32 R2, RZ, RZ, UR5 ;  /* 0x00000005ff027e24 */ /* 0x000fd8000f8e00ff */
[----:B------:R-:W-:Y:S05]  /*0210*/  @!P0 BRA `(.L_x_4) ;  /* 0xfffffffc00dc8947 */ /* 0x000fea000383ffff */
.L_x_3:
[C---:B------:R-:W-:Y:S01]  /*0220*/  VIADD R4, R2.reuse, 0x10 ;  /* 0x0000001002047836 */ /* 0x040fe20000000000 */
[----:B------:R-:W-:Y:S01]  /*0230*/  UMOV UR5, 0x50 ;  /* 0x0000005000057882 */ /* 0x000fe20000000000 */
[----:B------:R-:W-:Y:S01]  /*0240*/  SHF.L.U32 R3, R3, R2, RZ ;  /* 0x0000000203037219 */ /* 0x000fe200000006ff */
[----:B------:R-:W-:Y:S01]  /*0250*/  ULEA UR5, UR6, UR5, 0x18 ;  /* 0x0000000506057291 */ /* 0x000fe2000f8ec0ff */
[----:B------:R-:W-:Y:S01]  /*0260*/  IMAD.SHL.U32 R2, R2, 0x20, RZ ;  /* 0x0000002002027824 */ /* 0x000fe200078e00ff */
[----:B------:R-:W-:-:S04]  /*0270*/  SHF.L.U32 R4, R5, R4, RZ ;  /* 0x0000000405047219 */ /* 0x000fc800000006ff */
[----:B------:R-:W-:-:S05]  /*0280*/  LOP3.LUT R3, R4, R3, RZ, 0xfc, !PT ;  /* 0x0000000304037212 */ /* 0x000fca00078efcff */
[----:B------:R2:W-:Y:S04]  /*0290*/  ATOMS.OR RZ, [UR5], R3 ;  /* 0x00000003ffff798c */ /* 0x0005e8000b000005 */
[----:B------:R2:W-:Y:S01]  /*02a0*/  STS [UR4], R2 ;  /* 0x00000002ff007988 */ /* 0x0005e20008000804 */
[----:B------:R-:W-:Y:S05]  /*02b0*/  BRA `(.L_x_2) ;  /* 0x0000000000107947 */ /* 0x000fea0003800000 */
.L_x_1:
[----:B------:R-:W-:Y:S01]  /*02c0*/  IMAD.MOV.U32 R3, RZ, RZ, -0x1 ;  /* 0xffffffffff037424 */ /* 0x000fe200078e00ff */
[----:B------:R-:W-:-:S04]  /*02d0*/  MOV R2, 0x300 ;  /* 0x0000030000027802 */ /* 0x000fc80000000f00 */
[----:B------:R2:W-:Y:S03]  /*02e0*/  STS [UR4], R3 ;  /* 0x00000003ff007988 */ /* 0x0005e60008000804 */
[----:B-12---:R-:W-:Y:S05]  /*02f0*/  CALL.REL.NOINC `($__internal_1_$__cuda_sm10x_tcgen05_guardrail_trap_phase_invalid_during_alloc) ;  /* 0x0000002400f47944 */ /* 0x006fea0003c00000 */
.L_x_2:
[----:B------:R-:W-:Y:S05]  /*0300*/  WARPSYNC.ALL ;  /* 0x0000000000007948 */ /* 0x000fea0003800000 */
[----:B------:R-:W-:Y:S01]  /*0310*/  NOP ;  /* 0x0000000000007918 */ /* 0x000fe20000000000 */
.L_x_0:
[----:B------:R-:W3:Y:S08]  /*0320*/  S2UR UR4, SR_CgaCtaId ;  /* 0x00000000000479c3 */ /* 0x000ef00000008800 */
[----:B------:R-:W-:Y:S01]  /*0330*/  BAR.SYNC.DEFER_BLOCKING 0x0 ;  /* 0x0000000000007b1d */ /* 0x000fe20000010000 */
[----:B------:R-:W-:-:S05]  /*0340*/  LOP3.LUT R10, R0, 0x7f, RZ, 0xc0, !PT ;  /* 0x0000007f000a7812 */ /* 0x000fca00078ec0ff */
[----:B------:R-:W-:Y:S02]  /*0350*/  UMOV UR10, 0x400 ;  /* 0x00000400000a7882 */ /* 0x000fe40000000000 */
[----:B------:R-:W4:Y:S08]  /*0360*/  LDC R4, c[0x0][0x398] ;  /* 0x0000e600ff047b82 */ /* 0x000f300000000800 */
[----:B------:R-:W5:Y:S01]  /*0370*/  LDC R13, c[0x0][0x3a0] ;  /* 0x0000e800ff0d7b82 */ /* 0x000f620000000800 */
[----:B---3--:R-:W-:-:S07]  /*0380*/  ULEA UR10, UR4, UR10, 0x18 ;  /* 0x0000000a040a7291 */ /* 0x008fce000f8ec0ff */
[----:B------:R-:W3:Y:S02]  /*0390*/  S2UR UR11, SR_CTAID.Y ;  /* 0x00000000000b79c3 */ /* 0x000ee40000002600 */
[----:B--2---:R-:W2:Y:S06]  /*03a0*/  LDS R3, [UR10] ;  /* 0x0000000aff037984 */ /* 0x004eac0008000800 */
[----:B------:R-:W-:Y:S06]  /*03b0*/  BAR.SYNC.DEFER_BLOCKING 0x0 ;  /* 0x0000000000007b1d */ /* 0x000fec0000010000 */
[----:B------:R-:W-:Y:S05]  /*03c0*/  @P1 BRA `(.L_x_5) ;  /* 0x0000000000181947 */ /* 0x000fea0003800000 */
[----:B------:R-:W-:Y:S01]  /*03d0*/  ELECT P0, URZ, PT ;  /* 0x0000000000ff782f */ /* 0x000fe20003800000 */
[----:B------:R-:W-:Y:S01]  /*03e0*/  IMAD.MOV.U32 R2, RZ, RZ, 0x1 ;  /* 0x00000001ff027424 */ /* 0x000fe200078e00ff */
[----:B------:R-:W-:Y:S01]  /*03f0*/  UMOV UR5, 0x40 ;  /* 0x0000004000057882 */ /* 0x000fe20000000000 */
[----:B------:R-:W-:Y:S01]  /*0400*/  UVIRTCOUNT.DEALLOC.SMPOOL 0x80 ;  /* 0x000000800000784c */ /* 0x000fe20000000000 */
[----:B------:R-:W-:-:S09]  /*0410*/  ULEA UR5, UR4, UR5, 0x18 ;  /* 0x0000000504057291 */ /* 0x000fd2000f8ec0ff */
[----:B------:R5:W-:Y:S03]  /*0420*/  @P0 STS.U8 [UR5], R2 ;  /* 0x00000002ff000988 */ /* 0x000be60008000005 */
.L_x_5:
[----:B------:R-:W5:Y:S01]  /*0430*/  S2UR UR4, SR_CTAID.Z ;  /* 0x00000000000479c3 */ /* 0x000f620000002700 */
[----:B------:R-:W4:Y:S01]  /*0440*/  LDCU UR5, c[0x0][0x370] ;  /* 0x00006e00ff0577ac */ /* 0x000f220008000800 */
[----:B------:R-:W-:Y:S01]  /*0450*/  ISETP.GE.U32.AND P0, PT, R10, 0x20, PT ;  /* 0x000000200a00780c */ /* 0x000fe20003f06070 */
[----:B----4-:R-:W-:Y:S01]  /*0460*/  VIADD R4, R4, 0xffffffff ;  /* 0xffffffff04047836 */ /* 0x010fe20000000000 */
[C---:B------:R-:W-:Y:S01]  /*0470*/  ISETP.NE.U32.AND P2, PT, R10.reuse, RZ, PT ;  /* 0x000000ff0a00720c */ /* 0x040fe20003f45070 */
[----:B------:R-:W5:Y:S01]  /*0480*/  LDCU UR6, c[0x0][0x374] ;  /* 0x00006e80ff0677ac */ /* 0x000f620008000800 */
[----:B------:R-:W-:Y:S01]  /*0490*/  LEA R11, R10, UR10, 0x2 ;  /* 0x0000000a0a0b7c11 */ /* 0x000fe2000f8e10ff */
[----:B-----5:R-:W-:Y:S01]  /*04a0*/  VIADD R12, R13, 0xffffffff ;  /* 0xffffffff0d0c7836 */ /* 0x020fe20000000000 */
[----:B------:R-:W4:Y:S01]  /*04b0*/  S2UR UR14, SR_CTAID.X ;  /* 0x00000000000e79c3 */ /* 0x000f220000002500 */
[----:B------:R-:W5:Y:S01]  /*04c0*/  LDCU.64 UR12, c[0x0][0x3c0] ;  /* 0x00007800ff0c77ac */ /* 0x000f620008000a00 */
[----:B--2---:R-:W-:Y:S01]  /*04d0*/  R2UR UR32, R3 ;  /* 0x00000000032072ca */ /* 0x004fe200000e0000 */
[----:B------:R-:W-:Y:S04]  /*04e0*/  BSSY.RECONVERGENT B0, `(.L_x_6) ;  /* 0x0000011000007945 */ /* 0x000fe80003800200 */
[----:B------:R2:W-:Y:S01]  /*04f0*/  @!P0 STS [R11], RZ ;  /* 0x000000ff0b008388 */ /* 0x0005e20000000800 */
[----:B------:R-:W-:-:S03]  /*0500*/  NOP ;  /* 0x0000000000007918 */ /* 0x000fc60000000000 */
[----:B------:R2:W-:Y:S01]  /*0510*/  @!P2 STS [UR10+0x24], R4 ;  /* 0x00002404ff00a988 */ /* 0x0005e2000800080a */
[----:B---3--:R-:W-:-:S03]  /*0520*/  UIMAD UR4, UR4, UR6, UR11 ;  /* 0x00000006040472a4 */ /* 0x008fc6000f8e020b */
[----:B------:R2:W-:Y:S01]  /*0530*/  @!P2 STS [UR10+0x20], R12 ;  /* 0x0000200cff00a988 */ /* 0x0005e2000800080a */
[----:B----4-:R-:W-:-:S04]  /*0540*/  UIMAD UR4, UR4, UR5, UR14 ;  /* 0x00000005040472a4 */ /* 0x010fc8000f8e020e */
[----:B------:R-:W-:-:S04]  /*0550*/  UIMAD UR4, UR4, 0x180, URZ ;  /* 0x00000180040478a4 */ /* 0x000fc8000f8e02ff */
[----:B-----5:R-:W-:-:S04]  /*0560*/  UIADD3 UR8, UP0, UPT, UR4, UR12, URZ ;  /* 0x0000000c04087290 */ /* 0x020fc8000ff1e0ff */
[----:B------:R-:W-:Y:S01]  /*0570*/  ULEA.HI.X.SX32 UR9, UR4, UR13, 0x1, UP0 ;  /* 0x0000000d04097291 */ /* 0x000fe200080f0eff */
[----:B--2---:R-:W-:Y:S11]  /*0580*/  @P2 BRA `(.L_x_7) ;  /* 0x0000000000182947 */ /* 0x004ff60003800000 */
[----:B------:R-:W2:Y:S01]  /*0590*/  LDS R2, [UR10+0x8] ;  /* 0x0000080aff027984 */ /* 0x000ea20008000800 */
[----:B------:R-:W3:Y:S01]  /*05a0*/  LDC.64 R6, c[0x0][0x380] ;  /* 0x0000e000ff067b82 */ /* 0x000ee20000000a00 */
[----:B------:R-:W-:Y:S02]  /*05b0*/  IMAD.MOV.U32 R3, RZ, RZ, 0x70 ;  /* 0x00000070ff037424 */ /* 0x000fe400078e00ff */
[----:B---3--:R3:W-:Y:S03]  /*05c0*/  STS.64 [UR10], R6 ;  /* 0x00000006ff007988 */ /* 0x0087e60008000a0a */
[----:B--2---:R-:W-:-:S05]  /*05d0*/  LOP3.LUT R2, R2, 0x10, R3, 0xd8, !PT ;  /* 0x0000001002027812 */ /* 0x004fca00078ed803 */
[----:B------:R3:W-:Y:S02]  /*05e0*/  STS [UR10+0x8], R2 ;  /* 0x00000802ff007988 */ /* 0x0007e4000800080a */
.L_x_7:
[----:B------:R-:W-:Y:S05]  /*05f0*/  BSYNC.RECONVERGENT B0 ;  /* 0x0000000000007941 */ /* 0x000fea0003800200 */
.L_x_6:
[----:B------:R-:W-:Y:S04]  /*0600*/  BSSY.RECONVERGENT B0, `(.L_x_8) ;  /* 0x000000a000007945 */ /* 0x000fe80003800200 */
[----:B------:R-:W-:Y:S05]  /*0610*/  @P2 BRA `(.L_x_9) ;  /* 0x0000000000202947 */ /* 0x000fea0003800000 */
[----:B---3--:R-:W2:Y:S01]  /*0620*/  LDS R2, [UR10+0x34] ;  /* 0x0000340aff027984 */ /* 0x008ea20008000800 */
[----:B------:R-:W-:Y:S02]  /*0630*/  IMAD.MOV.U32 R3, RZ, RZ, 0x3f000000 ;  /* 0x3f000000ff037424 */ /* 0x000fe400078e00ff */
[----:B------:R-:W-:Y:S01]  /*0640*/  @!P2 IMAD.MOV.U32 R5, RZ, RZ, 0x3f ;  /* 0x0000003fff05a424 */ /* 0x000fe200078e00ff */
[----:B------:R-:W3:Y:S02]  /*0650*/  @!P2 LDS R6, [UR10+0x38] ;  /* 0x0000380aff06a984 */ /* 0x000ee40008000800 */
[----:B--2---:R-:W-:Y:S02]  /*0660*/  LOP3.LUT R2, R2, 0xff000000, R3, 0xb8, !PT ;  /* 0xff00000002027812 */ /* 0x004fe400078eb803 */
[----:B---3--:R-:W-:-:S03]  /*0670*/  @!P2 LOP3.LUT R3, R6, 0xff, R5, 0xb8, !PT ;  /* 0x000000ff0603a812 */ /* 0x008fc600078eb805 */
[----:B------:R2:W-:Y:S04]  /*0680*/  STS [UR10+0x34], R2 ;  /* 0x00003402ff007988 */ /* 0x0005e8000800080a */
[----:B------:R2:W-:Y:S02]  /*0690*/  @!P2 STS [UR10+0x38], R3 ;  /* 0x00003803ff00a988 */ /* 0x0005e4000800080a */
.L_x_9:
[----:B------:R-:W-:Y:S05]  /*06a0*/  BSYNC.RECONVERGENT B0 ;  /* 0x0000000000007941 */ /* 0x000fea0003800200 */
.L_x_8:
[----:B------:R-:W-:Y:S04]  /*06b0*/  BSSY.RECONVERGENT B0, `(.L_x_10) ;  /* 0x000000e000007945 */ /* 0x000fe80003800200 */
[----:B------:R-:W-:Y:S05]  /*06c0*/  @P2 BRA `(.L_x_11) ;  /* 0x0000000000302947 */ /* 0x000fea0003800000 */
[----:B--2---:R-:W2:Y:S01]  /*06d0*/  LDS R3, [UR10+0x34] ;  /* 0x0000340aff037984 */ /* 0x004ea20008000800 */
[----:B------:R-:W4:Y:S03]  /*06e0*/  LDC.64 R8, c[0x0][0x3a8] ;  /* 0x0000ea00ff087b82 */ /* 0x000f260000000a00 */
[----:B---3--:R-:W3:Y:S01]  /*06f0*/  LDS R2, [UR10+0x1c] ;  /* 0x00001c0aff027984 */ /* 0x008ee20008000800 */
[C---:B----4-:R-:W-:Y:S01]  /*0700*/  SHF.L.U64.HI R6, R8.reuse, 0x1, R9 ;  /* 0x0000000108067819 */ /* 0x050fe20000010209 */
[----:B------:R-:W-:-:S03]  /*0710*/  IMAD.SHL.U32 R5, R8, 0x2, RZ ;  /* 0x0000000208057824 */ /* 0x000fc600078e00ff */
[--C-:B------:R-:W-:Y:S02]  /*0720*/  SHF.R.U32.HI R7, RZ, 0x4, R6.reuse ;  /* 0x00000004ff077819 */ /* 0x100fe40000011606 */
[----:B------:R-:W-:-:S05]  /*0730*/  SHF.R.U64 R5, R5, 0x4, R6 ;  /* 0x0000000405057819 */ /* 0x000fca0000001206 */
[----:B------:R4:W-:Y:S01]  /*0740*/  STS [UR10+0xc], R5 ;  /* 0x00000c05ff007988 */ /* 0x0009e2000800080a */
[----:B--2---:R-:W-:Y:S02]  /*0750*/  LOP3.LUT R3, R3, 0x7, RZ, 0xb8, !PT ;  /* 0x0000000703037812 */ /* 0x004fe400078eb8ff */
[----:B---3--:R-:W-:-:S03]  /*0760*/  LOP3.LUT R2, R2, 0xf, R7, 0xb8, !PT ;  /* 0x0000000f02027812 */ /* 0x008fc600078eb807 */
[----:B------:R4:W-:Y:S04]  /*0770*/  STS [UR10+0x34], R3 ;  /* 0x00003403ff007988 */ /* 0x0009e8000800080a */
[----:B------:R4:W-:Y:S02]  /*0780*/  STS [UR10+0x1c], R2 ;  /* 0x00001c02ff007988 */ /* 0x0009e4000800080a */
.L_x_11:
[----:B------:R-:W-:Y:S05]  /*0790*/  BSYNC.RECONVERGENT B0 ;  /* 0x0000000000007941 */ /* 0x000fea0003800200 */
.L_x_10:
[----:B------:R-:W-:Y:S04]  /*07a0*/  BSSY.RECONVERGENT B1, `(.L_x_12) ;  /* 0x000001a000017945 */ /* 0x000fe80003800200 */
[----:B------:R-:W-:Y:S04]  /*07b0*/  BSSY.RELIABLE B0, `(.L_x_13) ;  /* 0x0000015000007945 */ /* 0x000fe80003800100 */
[----:B------:R-:W-:Y:S05]  /*07c0*/  @P2 BRA `(.L_x_14) ;  /* 0x0000000000202947 */ /* 0x000fea0003800000 */
[----:B--234-:R-:W2:Y:S02]  /*07d0*/  LDS R2, [UR10+0x34] ;  /* 0x0000340aff027984 */ /* 0x01cea40008000800 */
[----:B--2---:R-:W-:-:S05]  /*07e0*/  LOP3.LUT R2, R2, 0x38, RZ, 0xb8, !PT ;  /* 0x0000003802027812 */ /* 0x004fca00078eb8ff */
[----:B------:R2:W-:Y:S01]  /*07f0*/  STS [UR10+0x34], R2 ;  /* 0x00003402ff007988 */ /* 0x0005e2000800080a */
[----:B------:R-:W-:Y:S05]  /*0800*/  @P2 BRA `(.L_x_15) ;  /* 0x0000000000202947 */ /* 0x000fea0003800000 */
[----:B--2---:R-:W2:Y:S01]  /*0810*/  LDS R2, [UR10+0x8] ;  /* 0x0000080aff027984 */ /* 0x004ea20008000800 */
[----:B------:R-:W-:-:S05]  /*0820*/  IMAD.MOV.U32 R3, RZ, RZ, 0x780 ;  /* 0x00000780ff037424 */ /* 0x000fca00078e00ff */
[----:B--2---:R-:W-:-:S05]  /*0830*/  LOP3.LUT R2, R2, 0x500, R3, 0xd8, !PT ;  /* 0x0000050002027812 */ /* 0x004fca00078ed803 */
[----:B------:R5:W-:Y:S02]  /*0840*/  STS [UR10+0x8], R2 ;  /* 0x00000802ff007988 */ /* 0x000be4000800080a */
.L_x_14:
[----:B------:R-:W-:Y:S05]  /*0850*/  @P2 BRA `(.L_x_16) ;  /* 0x0000000000282947 */ /* 0x000fea0003800000 */
[----:B--2345:R-:W2:Y:S02]  /*0860*/  LDS R2, [UR10+0x8] ;  /* 0x0000080aff027984 */ /* 0x03cea40008000800 */
[----:B--2---:R-:W-:-:S05]  /*0870*/  LOP3.LUT R2, R2, 0x1800, RZ, 0xb8, !PT ;  /* 0x0000180002027812 */ /* 0x004fca00078eb8ff */
[----:B------:R3:W-:Y:S02]  /*0880*/  STS [UR10+0x8], R2 ;  /* 0x00000802ff007988 */ /* 0x0007e4000800080a */
.L_x_15:
[----:B------:R-:W-:Y:S05]  /*0890*/  @P2 BREAK.RELIABLE B0 ;  /* 0x0000000000002942 */ /* 0x000fea0003800100 */
[----:B------:R-:W-:Y:S05]  /*08a0*/  @P2 BRA `(.L_x_17) ;  /* 0x0000000000242947 */ /* 0x000fea0003800000 */
[----:B------:R-:W4:Y:S01]  /*08b0*/  LDS R3, [UR10+0x8] ;  /* 0x0000080aff037984 */ /* 0x000f220008000800 */
[----:B--23--:R-:W-:-:S05]  /*08c0*/  IMAD.MOV.U32 R2, RZ, RZ, 0x6000 ;  /* 0x00006000ff027424 */ /* 0x00cfca00078e00ff */
[----:B----4-:R-:W-:-:S04]  /*08d0*/  LOP3.LUT R2, R3, 0x6000, R2, 0xd8, !PT ;  /* 0x0000600003027812 */ /* 0x010fc800078ed802 */
[----:B------:R-:W-:-:S05]  /*08e0*/  LOP3.LUT R2, R2, 0x400000, RZ, 0xb8, !PT ;  /* 0x0040000002027812 */ /* 0x000fca00078eb8ff */
[----:B------:R2:W-:Y:S02]  /*08f0*/  STS [UR10+0x8], R2 ;  /* 0x00000802ff007988 */ /* 0x0005e4000800080a */
.L_x_16:
[----:B------:R-:W-:Y:S05]  /*0900*/  BSYNC.RELIABLE B0 ;  /* 0x0000000000007941 */ /* 0x000fea0003800100 */
.L_x_13:
[----:B--2345:R-:W2:Y:S02]  /*0910*/  @!P2 LDS R2, [UR10+0x8] ;  /* 0x0000080aff02a984 */ /* 0x03cea40008000800 */
[----:B--2---:R-:W-:-:S05]  /*0920*/  @!P2 LOP3.LUT R2, R2, 0x8000, RZ, 0xb8, !PT ;  /* 0x000080000202a812 */ /* 0x004fca00078eb8ff */
[----:B------:R4:W-:Y:S02]  /*0930*/  @!P2 STS [UR10+0x8], R2 ;  /* 0x00000802ff00a988 */ /* 0x0009e4000800080a */
.L_x_17:
[----:B------:R-:W-:Y:S05]  /*0940*/  BSYNC.RECONVERGENT B1 ;  /* 0x0000000000017941 */ /* 0x000fea0003800200 */
.L_x_12:
[----:B------:R-:W-:Y:S05]  /*0950*/  WARPSYNC.ALL ;  /* 0x0000000000007948 */ /* 0x000fea0003800000 */
[----:B------:R-:W-:Y:S01]  /*0960*/  NOP ;  /* 0x0000000000007918 */ /* 0x000fe20000000000 */
[----:B------:R-:W5:Y:S02]  /*0970*/  LDC R5, c[0x0][0x39c] ;  /* 0x0000e700ff057b82 */ /* 0x000f640000000800 */
[----:B-----5:R-:W-:Y:S01]  /*0980*/  VIADD R5, R5, 0xffffffff ;  /* 0xffffffff05057836 */ /* 0x020fe20000000000 */
[----:B------:R-:W-:Y:S06]  /*0990*/  @P0 BRA `(.L_x_18) ;  /* 0x0000000000300947 */ /* 0x000fec0003800000 */
[----:B--234-:R-:W2:Y:S01]  /*09a0*/  S2R R2, SR_LANEID ;  /* 0x0000000000027919 */ /* 0x01cea20000000000 */
[----:B------:R-:W-:Y:S05]  /*09b0*/  WARPSYNC.ALL ;  /* 0x0000000000007948 */ /* 0x000fea0003800000 */
[----:B------:R-:W-:Y:S01]  /*09c0*/  NOP ;  /* 0x0000000000007918 */ /* 0x000fe20000000000 */
[----:B--2---:R-:W-:-:S05]  /*09d0*/  IMAD.SHL.U32 R6, R2, 0x4, RZ ;  /* 0x0000000402067824 */ /* 0x004fca00078e00ff */
[----:B------:R-:W2:Y:S01]  /*09e0*/  LDS R7, [R6+UR10] ;  /* 0x0000000a06077984 */ /* 0x000ea20008000800 */
[----:B------:R-:W-:-:S05]  /*09f0*/  IADD3 R2, P3, PT, R6, UR8, RZ ;  /* 0x0000000806027c10 */ /* 0x000fca000ff7e0ff */
[----:B------:R-:W-:-:S05]  /*0a00*/  IMAD.X R3, RZ, RZ, UR9, P3 ;  /* 0x00000009ff037e24 */ /* 0x000fca00098e06ff */
[----:B--2---:R5:W2:Y:S01]  /*0a10*/  ATOMG.E.EXCH.STRONG.GPU PT, RZ, [R2], R7 ;  /* 0x0000000702ff73a8 */ /* 0x004aa200041ee100 */
[----:B------:R-:W-:-:S04]  /*0a20*/  DEPBAR {5,4,3,2,1,0} ;  /* 0x0000003f0000791a */ /* 0x000fc80000000000 */
[----:B------:R-:W3:Y:S02]  /*0a30*/  CCTL.E.C.LDCU.IV.DEEP [UR8] ;  /* 0x0000000008007540 */ /* 0x000ee40009c08000 */
[----:B---3--:R5:W-:Y:S01]  /*0a40*/  UTMACCTL.IV [UR8] ;  /* 0x00000000080079b9 */ /* 0x008be20008000000 */
[----:B------:R-:W-:Y:S01]  /*0a50*/  NOP ;  /* 0x0000000000007918 */ /* 0x000fe20000000000 */
.L_x_18:
[----:B------:R-:W-:Y:S05]  /*0a60*/  @P0 BRA `(.L_x_19) ;  /* 0x00000000000c0947 */ /* 0x000fea0003800000 */
[----:B------:R0:W-:Y:S01]  /*0a70*/  UTMACMDFLUSH ;  /* 0x00000000000079b7 */ /* 0x0001e20000000000 */
[----:B------:R-:W-:Y:S05]  /*0a80*/  @P0 BRA `(.L_x_19) ;  /* 0x0000000000040947 */ /* 0x000fea0003800000 */
[----:B------:R-:W-:-:S04]  /*0a90*/  DEPBAR.LE SB0, 0x0 ;  /* 0x000080000000791a */ /* 0x000fc80000000000 */
.L_x_19:
[----:B------:R-:W-:Y:S05]  /*0aa0*/  WARPSYNC.ALL ;  /* 0x0000000000007948 */ /* 0x000fea0003800000 */
[----:B------:R-:W-:Y:S01]  /*0ab0*/  NOP ;  /* 0x0000000000007918 */ /* 0x000fe20000000000 */
[----:B--2---:R-:W-:Y:S06]  /*0ac0*/  BAR.SYNC.DEFER_BLOCKING 0x0 ;  /* 0x0000000000007b1d */ /* 0x004fec0000010000 */
[----:B------:R-:W-:Y:S02]  /*0ad0*/  BSSY.RECONVERGENT B1, `(.L_x_20) ;  /* 0x000000b000017945 */ /* 0x000fe40003800200 */
[----:B------:R-:W-:Y:S06]  /*0ae0*/  BAR.SYNC.DEFER_BLOCKING 0x0 ;  /* 0x0000000000007b1d */ /* 0x000fec0000010000 */
[----:B------:R2:W-:Y:S01]  /*0af0*/  @!P0 STS [R11], RZ ;  /* 0x000000ff0b008388 */ /* 0x0005e20000000800 */
[----:B------:R-:W-:Y:S01]  /*0b00*/  NOP ;  /* 0x0000000000007918 */ /* 0x000fe20000000000 */
[----:B------:R-:W-:Y:S05]  /*0b10*/  @P2 BRA `(.L_x_21) ;  /* 0x0000000000182947 */ /* 0x000fea0003800000 */
[----:B---345:R-:W3:Y:S01]  /*0b20*/  LDS R2, [UR10+0x8] ;  /* 0x0000080aff027984 */ /* 0x038ee20008000800 */
[----:B------:R-:W4:Y:S01]  /*0b30*/  LDC.64 R6, c[0x0][0x388] ;  /* 0x0000e200ff067b82 */ /* 0x000f220000000a00 */
[----:B------:R-:W-:Y:S02]  /*0b40*/  IMAD.MOV.U32 R3, RZ, RZ, 0x70 ;  /* 0x00000070ff037424 */ /* 0x000fe400078e00ff */
[----:B----4-:R4:W-:Y:S03]  /*0b50*/  STS.64 [UR10], R6 ;  /* 0x00000006ff007988 */ /* 0x0109e60008000a0a */
[----:B---3--:R-:W-:-:S05]  /*0b60*/  LOP3.LUT R2, R2, 0x10, R3, 0xd8, !PT ;  /* 0x0000001002027812 */ /* 0x008fca00078ed803 */
[----:B------:R4:W-:Y:S02]  /*0b70*/  STS [UR10+0x8], R2 ;  /* 0x00000802ff007988 */ /* 0x0009e4000800080a */
.L_x_21:
[----:B-----5:R-:W-:Y:S05]  /*0b80*/  BSYNC.RECONVERGENT B1 ;  /* 0x0000000000017941 */ /* 0x020fea0003800200 */
.L_x_20:
[----:B------:R-:W-:Y:S04]  /*0b90*/  BSSY.RECONVERGENT B1, `(.L_x_22) ;  /* 0x000000a000017945 */ /* 0x000fe80003800200 */
[----:B------:R-:W-:Y:S05]  /*0ba0*/  @P2 BRA `(.L_x_23) ;  /* 0x0000000000202947 */ /* 0x000fea0003800000 */
[----:B---34-:R-:W3:Y:S01]  /*0bb0*/  LDS R2, [UR10+0x34] ;  /* 0x0000340aff027984 */ /* 0x018ee20008000800 */
[----:B------:R-:W-:Y:S02]  /*0bc0*/  IMAD.MOV.U32 R7, RZ, RZ, 0x3f000000 ;  /* 0x3f000000ff077424 */ /* 0x000fe400078e00ff */
[----:B------:R-:W-:Y:S01]  /*0bd0*/  @!P2 IMAD.MOV.U32 R6, RZ, RZ, 0x3f ;  /* 0x0000003fff06a424 */ /* 0x000fe200078e00ff */
[----:B------:R-:W4:Y:S02]  /*0be0*/  @!P2 LDS R3, [UR10+0x38] ;  /* 0x0000380aff03a984 */ /* 0x000f240008000800 */
[----:B---3--:R-:W-:Y:S02]  /*0bf0*/  LOP3.LUT R2, R2, 0xff000000, R7, 0xb8, !PT ;  /* 0xff00000002027812 */ /* 0x008fe400078eb807 */
[----:B----4-:R-:W-:-:S03]  /*0c00*/  @!P2 LOP3.LUT R3, R3, 0xff, R6, 0xb8, !PT ;  /* 0x000000ff0303a812 */ /* 0x010fc600078eb806 */
[----:B------:R5:W-:Y:S04]  /*0c10*/  STS [UR10+0x34], R2 ;  /* 0x00003402ff007988 */ /* 0x000be8000800080a */
[----:B------:R5:W-:Y:S02]  /*0c20*/  @!P2 STS [UR10+0x38], R3 ;  /* 0x00003803ff00a988 */ /* 0x000be4000800080a */
.L_x_23:
[----:B------:R-:W-:Y:S05]  /*0c30*/  BSYNC.RECONVERGENT B1 ;  /* 0x0000000000017941 */ /* 0x000fea0003800200 */
.L_x_22:
[----:B------:R-:W-:Y:S04]  /*0c40*/  BSSY.RECONVERGENT B1, `(.L_x_24) ;  /* 0x0000004000017945 */ /* 0x000fe80003800200 */
[----:B------:R-:W-:Y:S05]  /*0c50*/  @P2 BRA `(.L_x_25) ;  /* 0x0000000000082947 */ /* 0x000fea0003800000 */
[----:B------:R2:W-:Y:S04]  /*0c60*/  STS [UR10+0x24], R12 ;  /* 0x0000240cff007988 */ /* 0x0005e8000800080a */
[----:B------:R2:W-:Y:S02]  /*0c70*/  STS [UR10+0x20], R5 ;  /* 0x00002005ff007988 */ /* 0x0005e4000800080a */
.L_x_25:
[----:B------:R-:W-:Y:S05]  /*0c80*/  BSYNC.RECONVERGENT B1 ;  /* 0x0000000000017941 */ /* 0x000fea0003800200 */
.L_x_24:
[----:B------:R-:W-:Y:S04]  /*0c90*/  BSSY.RECONVERGENT B1, `(.L_x_26) ;  /* 0x000000e000017945 */ /* 0x000fe80003800200 */
[----:B------:R-:W-:Y:S05]  /*0ca0*/  @P2 BRA `(.L_x_27) ;  /* 0x0000000000302947 */ /* 0x000fea0003800000 */
[----:B-----5:R-:W5:Y:S01]  /*0cb0*/  LDS R3, [UR10+0x34] ;  /* 0x0000340aff037984 */ /* 0x020f620008000800 */
[----:B----4-:R-:W4:Y:S03]  /*0cc0*/  LDC.64 R6, c[0x0][0x3b0] ;  /* 0x0000ec00ff067b82 */ /* 0x010f260000000a00 */
[----:B---3--:R-:W3:Y:S01]  /*0cd0*/  LDS R2, [UR10+0x1c] ;  /* 0x00001c0aff027984 */ /* 0x008ee20008000800 */
[C---:B----4-:R-:W-:Y:S01]  /*0ce0*/  SHF.L.U64.HI R7, R6.reuse, 0x1, R7 ;  /* 0x0000000106077819 */ /* 0x050fe20000010207 */
[----:B------:R-:W-:-:S03]  /*0cf0*/  IMAD.SHL.U32 R6, R6, 0x2, RZ ;  /* 0x0000000206067824 */ /* 0x000fc600078e00ff */
[--C-:B------:R-:W-:Y:S02]  /*0d00*/  SHF.R.U32.HI R9, RZ, 0x4, R7.reuse ;  /* 0x00000004ff097819 */ /* 0x100fe40000011607 */
[----:B------:R-:W-:-:S05]  /*0d10*/  SHF.R.U64 R6, R6, 0x4, R7 ;  /* 0x0000000406067819 */ /* 0x000fca0000001207 */
[----:B------:R4:W-:Y:S01]  /*0d20*/  STS [UR10+0xc], R6 ;  /* 0x00000c06ff007988 */ /* 0x0009e2000800080a */
[----:B-----5:R-:W-:Y:S02]  /*0d30*/  LOP3.LUT R3, R3, 0x7, RZ, 0xb8, !PT ;  /* 0x0000000703037812 */ /* 0x020fe400078eb8ff */
[----:B---3--:R-:W-:-:S03]  /*0d40*/  LOP3.LUT R2, R2, 0xf, R9, 0xb8, !PT ;  /* 0x0000000f02027812 */ /* 0x008fc600078eb809 */
[----:B------:R4:W-:Y:S04]  /*0d50*/  STS [UR10+0x34], R3 ;  /* 0x00003403ff007988 */ /* 0x0009e8000800080a */
[----:B------:R4:W-:Y:S02]  /*0d60*/  STS [UR10+0x1c], R2 ;  /* 0x00001c02ff007988 */ /* 0x0009e4000800080a */
.L_x_27:
[----:B------:R-:W-:Y:S05]  /*0d70*/  BSYNC.RECONVERGENT B1 ;  /* 0x0000000000017941 */ /* 0x000fea0003800200 */
.L_x_26:
[----:B------:R-:W-:Y:S04]  /*0d80*/  BSSY.RECONVERGENT B2, `(.L_x_28) ;  /* 0x000001a000027945 */ /* 0x000fe80003800200 */
[----:B------:R-:W-:Y:S04]  /*0d90*/  BSSY.RELIABLE B1, `(.L_x_29) ;  /* 0x0000015000017945 */ /* 0x000fe80003800100 */
[----:B------:R-:W-:Y:S05]  /*0da0*/  @P2 BRA `(.L_x_30) ;  /* 0x0000000000202947 */ /* 0x000fea0003800000 */
[----:B---345:R-:W3:Y:S02]  /*0db0*/  LDS R2, [UR10+0x34] ;  /* 0x0000340aff027984 */ /* 0x038ee40008000800 */
[----:B---3--:R-:W-:-:S05]  /*0dc0*/  LOP3.LUT R2, R2, 0x38, RZ, 0xb8, !PT ;  /* 0x0000003802027812 */ /* 0x008fca00078eb8ff */
[----:B------:R3:W-:Y:S01]  /*0dd0*/  STS [UR10+0x34], R2 ;  /* 0x00003402ff007988 */ /* 0x0007e2000800080a */
[----:B------:R-:W-:Y:S05]  /*0de0*/  @P2 BRA `(.L_x_31) ;  /* 0x0000000000202947 */ /* 0x000fea0003800000 */
[----:B---3--:R-:W3:Y:S01]  /*0df0*/  LDS R2, [UR10+0x8] ;  /* 0x0000080aff027984 */ /* 0x008ee20008000800 */
[----:B------:R-:W-:-:S05]  /*0e00*/  IMAD.MOV.U32 R3, RZ, RZ, 0x780 ;  /* 0x00000780ff037424 */ /* 0x000fca00078e00ff */
[----:B---3--:R-:W-:-:S05]  /*0e10*/  LOP3.LUT R2, R2, 0x500, R3, 0xd8, !PT ;  /* 0x0000050002027812 */ /* 0x008fca00078ed803 */
[----:B------:R3:W-:Y:S02]  /*0e20*/  STS [UR10+0x8], R2 ;  /* 0x00000802ff007988 */ /* 0x0007e4000800080a */
.L_x_30:
[----:B------:R-:W-:Y:S05]  /*0e30*/  @P2 BRA `(.L_x_32) ;  /* 0x0000000000282947 */ /* 0x000fea0003800000 */
[----:B---345:R-:W3:Y:S02]  /*0e40*/  LDS R2, [UR10+0x8] ;  /* 0x0000080aff027984 */ /* 0x038ee40008000800 */
[----:B---3--:R-:W-:-:S05]  /*0e50*/  LOP3.LUT R2, R2, 0x1800, RZ, 0xb8, !PT ;  /* 0x0000180002027812 */ /* 0x008fca00078eb8ff */
[----:B------:R4:W-:Y:S02]  /*0e60*/  STS [UR10+0x8], R2 ;  /* 0x00000802ff007988 */ /* 0x0009e4000800080a */
.L_x_31:
[----:B------:R-:W-:Y:S05]  /*0e70*/  @P2 BREAK.RELIABLE B1 ;  /* 0x0000000000012942 */ /* 0x000fea0003800100 */
[----:B------:R-:W-:Y:S05]  /*0e80*/  @P2 BRA `(.L_x_33) ;  /* 0x0000000000242947 */ /* 0x000fea0003800000 */
[----:B---34-:R-:W3:Y:S01]  /*0e90*/  LDS R2, [UR10+0x8] ;  /* 0x0000080aff027984 */ /* 0x018ee20008000800 */
[----:B------:R-:W-:-:S05]  /*0ea0*/  IMAD.MOV.U32 R3, RZ, RZ, 0x6000 ;  /* 0x00006000ff037424 */ /* 0x000fca00078e00ff */
[----:B---3--:R-:W-:-:S04]  /*0eb0*/  LOP3.LUT R2, R2, 0x6000, R3, 0xd8, !PT ;  /* 0x0000600002027812 */ /* 0x008fc800078ed803 */
[----:B------:R-:W-:-:S05]  /*0ec0*/  LOP3.LUT R2, R2, 0x400000, RZ, 0xb8, !PT ;  /* 0x0040000002027812 */ /* 0x000fca00078eb8ff */
[----:B------:R3:W-:Y:S02]  /*0ed0*/  STS [UR10+0x8], R2 ;  /* 0x00000802ff007988 */ /* 0x0007e4000800080a */
.L_x_32:
[----:B------:R-:W-:Y:S05]  /*0ee0*/  BSYNC.RELIABLE B1 ;  /* 0x0000000000017941 */ /* 0x000fea0003800100 */
.L_x_29:
[----:B---345:R-:W3:Y:S02]  /*0ef0*/  @!P2 LDS R2, [UR10+0x8] ;  /* 0x0000080aff02a984 */ /* 0x038ee40008000800 */
[----:B---3--:R-:W-:-:S05]  /*0f00*/  @!P2 LOP3.LUT R2, R2, 0x8000, RZ, 0xb8, !PT ;  /* 0x000080000202a812 */ /* 0x008fca00078eb8ff */
[----:B------:R5:W-:Y:S02]  /*0f10*/  @!P2 STS [UR10+0x8], R2 ;  /* 0x00000802ff00a988 */ /* 0x000be4000800080a */
.L_x_33:
[----:B------:R-:W-:Y:S05]  /*0f20*/  BSYNC.RECONVERGENT B2 ;  /* 0x0000000000027941 */ /* 0x000fea0003800200 */
.L_x_28:
[----:B------:R-:W-:Y:S05]  /*0f30*/  WARPSYNC.ALL ;  /* 0x0000000000007948 */ /* 0x000fea0003800000 */
[----:B------:R-:W-:Y:S01]  /*0f40*/  NOP ;  /* 0x0000000000007918 */ /* 0x000fe20000000000 */
[----:B------:R-:W-:-:S04]  /*0f50*/  UIADD3 UR5, UPT, UPT, UR4, 0x80, URZ ;  /* 0x0000008004057890 */ /* 0x000fc8000fffe0ff */
[----:B------:R-:W-:-:S04]  /*0f60*/  UIADD3 UR6, UP0, UPT, UR5, UR12, URZ ;  /* 0x0000000c05067290 */ /* 0x000fc8000ff1e0ff */
[----:B------:R-:W-:Y:S01]  /*0f70*/  ULEA.HI.X.SX32 UR7, UR5, UR13, 0x1, UP0 ;  /* 0x0000000d05077291 */ /* 0x000fe200080f0eff */
[----:B------:R-:W-:Y:S11]  /*0f80*/  @P0 BRA `(.L_x_34) ;  /* 0x0000000000300947 */ /* 0x000ff60003800000 */
[----:B---345:R-:W3:Y:S01]  /*0f90*/  S2R R2, SR_LANEID ;  /* 0x0000000000027919 */ /* 0x038ee20000000000 */
[----:B------:R-:W-:Y:S05]  /*0fa0*/  WARPSYNC.ALL ;  /* 0x0000000000007948 */ /* 0x000fea0003800000 */
[----:B------:R-:W-:Y:S01]  /*0fb0*/  NOP ;  /* 0x0000000000007918 */ /* 0x000fe20000000000 */
[----:B---3--:R-:W-:-:S05]  /*0fc0*/  IMAD.SHL.U32 R6, R2, 0x4, RZ ;  /* 0x0000000402067824 */ /* 0x008fca00078e00ff */
[----:B------:R-:W3:Y:S01]  /*0fd0*/  LDS R7, [R6+UR10] ;  /* 0x0000000a06077984 */ /* 0x000ee20008000800 */
[----:B------:R-:W-:-:S05]  /*0fe0*/  IADD3 R2, P3, PT, R6, UR6, RZ ;  /* 0x0000000606027c10 */ /* 0x000fca000ff7e0ff */
[----:B------:R-:W-:-:S05]  /*0ff0*/  IMAD.X R3, RZ, RZ, UR7, P3 ;  /* 0x00000007ff037e24 */ /* 0x000fca00098e06ff */
[----:B---3--:R3:W4:Y:S01]  /*1000*/  ATOMG.E.EXCH.STRONG.GPU PT, RZ, [R2], R7 ;  /* 0x0000000702ff73a8 */ /* 0x00872200041ee100 */
[----:B------:R-:W-:-:S04]  /*1010*/  DEPBAR {5,4,3,2,1,0} ;  /* 0x0000003f0000791a */ /* 0x000fc80000000000 */
[----:B------:R-:W5:Y:S02]  /*1020*/  CCTL.E.C.LDCU.IV.DEEP [UR6] ;  /* 0x0000000006007540 */ /* 0x000f640009c08000 */
[----:B-----5:R3:W-:Y:S01]  /*1030*/  UTMACCTL.IV [UR6] ;  /* 0x00000000060079b9 */ /* 0x0207e20008000000 */
[----:B------:R-:W-:Y:S01]  /*1040*/  NOP ;  /* 0x0000000000007918 */ /* 0x000fe20000000000 */
.L_x_34:
[----:B------:R-:W-:Y:S05]  /*1050*/  @P0 BRA `(.L_x_35) ;  /* 0x00000000000c0947 */ /* 0x000fea0003800000 */
[----:B------:R0:W-:Y:S01]  /*1060*/  UTMACMDFLUSH ;  /* 0x00000000000079b7 */ /* 0x0001e20000000000 */
[----:B------:R-:W-:Y:S05]  /*1070*/  @P0 BRA `(.L_x_35) ;  /* 0x0000000000040947 */ /* 0x000fea0003800000 */
[----:B------:R-:W-:-:S04]  /*1080*/  DEPBAR.LE SB0, 0x0 ;  /* 0x000080000000791a */ /* 0x000fc80000000000 */
.L_x_35:
[----:B------:R-:W-:Y:S05]  /*1090*/  WARPSYNC.ALL ;  /* 0x0000000000007948 */ /* 0x000fea0003800000 */
[----:B------:R-:W-:Y:S01]  /*10a0*/  NOP ;  /* 0x0000000000007918 */ /* 0x000fe20000000000 */
[----:B----4-:R-:W-:Y:S06]  /*10b0*/  BAR.SYNC.DEFER_BLOCKING 0x0 ;  /* 0x0000000000007b1d */ /* 0x010fec0000010000 */
[----:B------:R-:W-:Y:S02]  /*10c0*/  BSSY.RECONVERGENT B2, `(.L_x_36) ;  /* 0x000000b000027945 */ /* 0x000fe40003800200 */
[----:B------:R-:W-:Y:S06]  /*10d0*/  BAR.SYNC.DEFER_BLOCKING 0x0 ;  /* 0x0000000000007b1d */ /* 0x000fec0000010000 */
[----:B------:R4:W-:Y:S01]  /*10e0*/  @!P0 STS [R11], RZ ;  /* 0x000000ff0b008388 */ /* 0x0009e20000000800 */
[----:B------:R-:W-:Y:S01]  /*10f0*/  NOP ;  /* 0x0000000000007918 */ /* 0x000fe20000000000 */
[----:B------:R-:W-:Y:S05]  /*1100*/  @P2 BRA `(.L_x_37) ;  /* 0x0000000000182947 */ /* 0x000fea0003800000 */
[----:B---3-5:R-:W3:Y:S01]  /*1110*/  LDS R2, [UR10+0x8] ;  /* 0x0000080aff027984 */ /* 0x028ee20008000800 */
[----:B------:R-:W5:Y:S01]  /*1120*/  LDC.64 R6, c[0x0][0x390] ;  /* 0x0000e400ff067b82 */ /* 0x000f620000000a00 */
[----:B------:R-:W-:Y:S02]  /*1130*/  IMAD.MOV.U32 R3, RZ, RZ, 0x70 ;  /* 0x00000070ff037424 */ /* 0x000fe400078e00ff */
[----:B-----5:R5:W-:Y:S03]  /*1140*/  STS.64 [UR10], R6 ;  /* 0x00000006ff007988 */ /* 0x020be60008000a0a */
[----:B---3--:R-:W-:-:S05]  /*1150*/  LOP3.LUT R2, R2, 0x10, R3, 0xd8, !PT ;  /* 0x0000001002027812 */ /* 0x008fca00078ed803 */
[----:B------:R5:W-:Y:S02]  /*1160*/  STS [UR10+0x8], R2 ;  /* 0x00000802ff007988 */ /* 0x000be4000800080a */
.L_x_37:
[----:B---3--:R-:W-:Y:S05]  /*1170*/  BSYNC.RECONVERGENT B2 ;  /* 0x0000000000027941 */ /* 0x008fea0003800200 */
.L_x_36:
[----:B------:R-:W-:Y:S04]  /*1180*/  BSSY.RECONVERGENT B3, `(.L_x_38) ;  /* 0x0000011000037945 */ /* 0x000fe80003800200 */
[----:B------:R-:W-:Y:S04]  /*1190*/  BSSY.RELIABLE B2, `(.L_x_39) ;  /* 0x000000e000027945 */ /* 0x000fe80003800100 */
[----:B------:R-:W-:Y:S05]  /*11a0*/  @P2 BRA `(.L_x_40) ;  /* 0x0000000000242947 */ /* 0x000fea0003800000 */
[----:B-----5:R-:W3:Y:S01]  /*11b0*/  LDS R2, [UR10+0x34] ;  /* 0x0000340aff027984 */ /* 0x020ee20008000800 */
[----:B------:R-:W-:-:S05]  /*11c0*/  IMAD.MOV.U32 R3, RZ, RZ, 0x3f000000 ;  /* 0x3f000000ff037424 */ /* 0x000fca00078e00ff */
[----:B---3--:R-:W-:-:S05]  /*11d0*/  LOP3.LUT R2, R2, 0xff000000, R3, 0xb8, !PT ;  /* 0xff00000002027812 */ /* 0x008fca00078eb803 */
[----:B------:R3:W-:Y:S01]  /*11e0*/  STS [UR10+0x34], R2 ;  /* 0x00003402ff007988 */ /* 0x0007e2000800080a */
[----:B------:R-:W-:Y:S05]  /*11f0*/  @P2 BRA `(.L_x_41) ;  /* 0x00000000001c2947 */ /* 0x000fea0003800000 */
[----:B---3--:R-:W3:Y:S01]  /*1200*/  LDS R2, [UR10+0x38] ;  /* 0x0000380aff027984 */ /* 0x008ee20008000800 */
[----:B------:R-:W-:-:S05]  /*1210*/  IMAD.MOV.U32 R3, RZ, RZ, 0x3f ;  /* 0x0000003fff037424 */ /* 0x000fca00078e00ff */
[----:B---3--:R-:W-:-:S05]  /*1220*/  LOP3.LUT R2, R2, 0xff, R3, 0xb8, !PT ;  /* 0x000000ff02027812 */ /* 0x008fca00078eb803 */
[----:B------:R3:W-:Y:S02]  /*1230*/  STS [UR10+0x38], R2 ;  /* 0x00003802ff007988 */ /* 0x0007e4000800080a */
.L_x_40:
[----:B------:R-:W-:Y:S05]  /*1240*/  @P2 BREAK.RELIABLE B2 ;  /* 0x0000000000022942 */ /* 0x000fea0003800100 */
[----:B------:R-:W-:Y:S05]  /*1250*/  @P2 BRA `(.L_x_42) ;  /* 0x00000000000c2947 */ /* 0x000fea0003800000 */
[----:B------:R2:W-:Y:S02]  /*1260*/  STS [UR10+0x20], R5 ;  /* 0x00002005ff007988 */ /* 0x0005e4000800080a */
.L_x_41:
[----:B------:R-:W-:Y:S05]  /*1270*/  BSYNC.RELIABLE B2 ;  /* 0x0000000000027941 */ /* 0x000fea0003800100 */
.L_x_39:
[----:B------:R2:W-:Y:S02]  /*1280*/  @!P2 STS [UR10+0x24], R4 ;  /* 0x00002404ff00a988 */ /* 0x0005e4000800080a */
.L_x_42:
[----:B------:R-:W-:Y:S05]  /*1290*/  BSYNC.RECONVERGENT B3 ;  /* 0x0000000000037941 */ /* 0x000fea0003800200 */
.L_x_38:
[----:B------:R-:W-:Y:S05]  /*12a0*/  WARPSYNC.ALL ;  /* 0x0000000000007948 */ /* 0x000fea0003800000 */
[----:B------:R-:W-:Y:S01]  /*12b0*/  NOP ;  /* 0x0000000000007918 */ /* 0x000fe20000000000 */
[----:B------:R-:W-:Y:S04]  /*12c0*/  BSSY.RECONVERGENT B3, `(.L_x_43) ;  /* 0x000000e000037945 */ /* 0x000fe80003800200 */
[----:B------:R-:W-:Y:S05]  /*12d0*/  @P2 BRA `(.L_x_44) ;  /* 0x0000000000302947 */ /* 0x000fea0003800000 */
[----:B------:R-:W2:Y:S02]  /*12e0*/  LDS R3, [UR10+0x34] ;  /* 0x0000340aff037984 */ /* 0x000ea40008000800 */
[----:B--2---:R-:W2:Y:S02]  /*12f0*/  LDC.64 R4, c[0x0][0x3b8] ;  /* 0x0000ee00ff047b82 */ /* 0x004ea40000000a00 */
[----:B---3-5:R-:W3:Y:S01]  /*1300*/  LDS R2, [UR10+0x1c] ;  /* 0x00001c0aff027984 */ /* 0x028ee20008000800 */
[C---:B--2---:R-:W-:Y:S01]  /*1310*/  SHF.L.U64.HI R5, R4.reuse, 0x1, R5 ;  /* 0x0000000104057819 */ /* 0x044fe20000010205 */
[----:B------:R-:W-:-:S03]  /*1320*/  IMAD.SHL.U32 R4, R4, 0x2, RZ ;  /* 0x0000000204047824 */ /* 0x000fc600078e00ff */
[--C-:B------:R-:W-:Y:S02]  /*1330*/  SHF.R.U32.HI R7, RZ, 0x4, R5.reuse ;  /* 0x00000004ff077819 */ /* 0x100fe40000011605 */
[----:B------:R-:W-:-:S05]  /*1340*/  SHF.R.U64 R4, R4, 0x4, R5 ;  /* 0x0000000404047819 */ /* 0x000fca0000001205 */
[----:B------:R2:W-:Y:S01]  /*1350*/  STS [UR10+0xc], R4 ;  /* 0x00000c04ff007988 */ /* 0x0005e2000800080a */
[----:B------:R-:W-:Y:S02]  /*1360*/  LOP3.LUT R3, R3, 0x7, RZ, 0xb8, !PT ;  /* 0x0000000703037812 */ /* 0x000fe400078eb8ff */
[----:B---3--:R-:W-:-:S03]  /*1370*/  LOP3.LUT R2, R2, 0xf, R7, 0xb8, !PT ;  /* 0x0000000f02027812 */ /* 0x008fc600078eb807 */
[----:B------:R2:W-:Y:S04]  /*1380*/  STS [UR10+0x34], R3 ;  /* 0x00003403ff007988 */ /* 0x0005e8000800080a */
[----:B------:R2:W-:Y:S02]  /*1390*/  STS [UR10+0x1c], R2 ;  /* 0x00001c02ff007988 */ /* 0x0005e4000800080a */
.L_x_44:
[----:B------:R-:W-:Y:S05]  /*13a0*/  BSYNC.RECONVERGENT B3 ;  /* 0x0000000000037941 */ /* 0x000fea0003800200 */
.L_x_43:
[----:B------:R-:W-:Y:S04]  /*13b0*/  BSSY.RECONVERGENT B4, `(.L_x_45) ;  /* 0x000001a000047945 */ /* 0x000fe80003800200 */
[----:B------:R-:W-:Y:S04]  /*13c0*/  BSSY.RELIABLE B3, `(.L_x_46) ;  /* 0x0000015000037945 */ /* 0x000fe80003800100 */
[----:B------:R-:W-:Y:S05]  /*13d0*/  @P2 BRA `(.L_x_47) ;  /* 0x0000000000202947 */ /* 0x000fea0003800000 */
[----:B--23-5:R-:W2:Y:S02]  /*13e0*/  LDS R2, [UR10+0x34] ;  /* 0x0000340aff027984 */ /* 0x02cea40008000800 */
[----:B--2---:R-:W-:-:S05]  /*13f0*/  LOP3.LUT R2, R2, 0x38, RZ, 0xb8, !PT ;  /* 0x0000003802027812 */ /* 0x004fca00078eb8ff */
[----:B------:R2:W-:Y:S01]  /*1400*/  STS [UR10+0x34], R2 ;  /* 0x00003402ff007988 */ /* 0x0005e2000800080a */
[----:B------:R-:W-:Y:S05]  /*1410*/  @P2 BRA `(.L_x_48) ;  /* 0x0000000000202947 */ /* 0x000fea0003800000 */
[----:B--2---:R-:W2:Y:S01]  /*1420*/  LDS R2, [UR10+0x8] ;  /* 0x0000080aff027984 */ /* 0x004ea20008000800 */
[----:B------:R-:W-:-:S05]  /*1430*/  IMAD.MOV.U32 R3, RZ, RZ, 0x780 ;  /* 0x00000780ff037424 */ /* 0x000fca00078e00ff */
[----:B--2---:R-:W-:-:S05]  /*1440*/  LOP3.LUT R2, R2, 0x500, R3, 0xd8, !PT ;  /* 0x0000050002027812 */ /* 0x004fca00078ed803 */
[----:B------:R2:W-:Y:S02]  /*1450*/  STS [UR10+0x8], R2 ;  /* 0x00000802ff007988 */ /* 0x0005e4000800080a */
.L_x_47:
[----:B------:R-:W-:Y:S05]  /*1460*/  @P2 BRA `(.L_x_49) ;  /* 0x0000000000282947 */ /* 0x000fea0003800000 */
[----:B--23-5:R-:W2:Y:S02]  /*1470*/  LDS R2, [UR10+0x8] ;  /* 0x0000080aff027984 */ /* 0x02cea40008000800 */
[----:B--2---:R-:W-:-:S05]  /*1480*/  LOP3.LUT R2, R2, 0x1800, RZ, 0xb8, !PT ;  /* 0x0000180002027812 */ /* 0x004fca00078eb8ff */
[----:B------:R3:W-:Y:S02]  /*1490*/  STS [UR10+0x8], R2 ;  /* 0x00000802ff007988 */ /* 0x0007e4000800080a */
.L_x_48:
[----:B------:R-:W-:Y:S05]  /*14a0*/  @P2 BREAK.RELIABLE B3 ;  /* 0x0000000000032942 */ /* 0x000fea0003800100 */
[----:B------:R-:W-:Y:S05]  /*14b0*/  @P2 BRA `(.L_x_50) ;  /* 0x0000000000242947 */ /* 0x000fea0003800000 */
[----:B--23--:R-:W2:Y:S01]  /*14c0*/  LDS R2, [UR10+0x8] ;  /* 0x0000080aff027984 */ /* 0x00cea20008000800 */
[----:B------:R-:W-:-:S05]  /*14d0*/  IMAD.MOV.U32 R3, RZ, RZ, 0x6000 ;  /* 0x00006000ff037424 */ /* 0x000fca00078e00ff */
[----:B--2---:R-:W-:-:S04]  /*14e0*/  LOP3.LUT R2, R2, 0x6000, R3, 0xd8, !PT ;  /* 0x0000600002027812 */ /* 0x004fc800078ed803 */
[----:B------:R-:W-:-:S05]  /*14f0*/  LOP3.LUT R2, R2, 0x400000, RZ, 0xb8, !PT ;  /* 0x0040000002027812 */ /* 0x000fca00078eb8ff */
[----:B------:R2:W-:Y:S02]  /*1500*/  STS [UR10+0x8], R2 ;  /* 0x00000802ff007988 */ /* 0x0005e4000800080a */
.L_x_49:
[----:B------:R-:W-:Y:S05]  /*1510*/  BSYNC.RELIABLE B3 ;  /* 0x0000000000037941 */ /* 0x000fea0003800100 */
.L_x_46:
[----:B--23-5:R-:W2:Y:S02]  /*1520*/  @!P2 LDS R2, [UR10+0x8] ;  /* 0x0000080aff02a984 */ /* 0x02cea40008000800 */
[----:B--2---:R-:W-:-:S05]  /*1530*/  @!P2 LOP3.LUT R2, R2, 0x8000, RZ, 0xb8, !PT ;  /* 0x000080000202a812 */ /* 0x004fca00078eb8ff */
[----:B------:R5:W-:Y:S02]  /*1540*/  @!P2 STS [UR10+0x8], R2 ;  /* 0x00000802ff00a988 */ /* 0x000be4000800080a */
.L_x_50:
[----:B------:R-:W-:Y:S05]  /*1550*/  BSYNC.RECONVERGENT B4 ;  /* 0x0000000000047941 */ /* 0x000fea0003800200 */
.L_x_45:
[----:B------:R-:W-:Y:S05]  /*1560*/  WARPSYNC.ALL ;  /* 0x0000000000007948 */ /* 0x000fea0003800000 */
[----:B------:R-:W-:Y:S01]  /*1570*/  NOP ;  /* 0x0000000000007918 */ /* 0x000fe20000000000 */
[----:B------:R-:W-:-:S04]  /*1580*/  UIADD3 UR4, UPT, UPT, UR4, 0x100, URZ ;  /* 0x0000010004047890 */ /* 0x000fc8000fffe0ff */
[----:B------:R-:W-:-:S04]  /*1590*/  UIADD3 UR12, UP0, UPT, UR4, UR12, URZ ;  /* 0x0000000c040c7290 */ /* 0x000fc8000ff1e0ff */
[----:B------:R-:W-:Y:S01]  /*15a0*/  ULEA.HI.X.SX32 UR13, UR4, UR13, 0x1, UP0 ;  /* 0x0000000d040d7291 */ /* 0x000fe200080f0eff */
[----:B------:R-:W-:Y:S11]  /*15b0*/  @P0 BRA `(.L_x_51) ;  /* 0x0000000000300947 */ /* 0x000ff60003800000 */
[----:B--23-5:R-:W2:Y:S01]  /*15c0*/  S2R R2, SR_LANEID ;  /* 0x0000000000027919 */ /* 0x02cea20000000000 */
[----:B------:R-:W-:Y:S05]  /*15d0*/  WARPSYNC.ALL ;  /* 0x0000000000007948 */ /* 0x000fea0003800000 */
[----:B------:R-:W-:Y:S01]  /*15e0*/  NOP ;  /* 0x0000000000007918 */ /* 0x000fe20000000000 */
[----:B--2---:R-:W-:-:S05]  /*15f0*/  IMAD.SHL.U32 R4, R2, 0x4, RZ ;  /* 0x0000000402047824 */ /* 0x004fca00078e00ff */
[----:B------:R-:W2:Y:S01]  /*1600*/  LDS R5, [R4+UR10] ;  /* 0x0000000a04057984 */ /* 0x000ea20008000800 */
[----:B------:R-:W-:-:S05]  /*1610*/  IADD3 R2, P3, PT, R4, UR12, RZ ;  /* 0x0000000c04027c10 */ /* 0x000fca000ff7e0ff */
[----:B------:R-:W-:-:S05]  /*1620*/  IMAD.X R3, RZ, RZ, UR13, P3 ;  /* 0x0000000dff037e24 */ /* 0x000fca00098e06ff */
[----:B--2---:R2:W3:Y:S01]  /*1630*/  ATOMG.E.EXCH.STRONG.GPU PT, RZ, [R2], R5 ;  /* 0x0000000502ff73a8 */ /* 0x0044e200041ee100 */
[----:B------:R-:W-:-:S04]  /*1640*/  DEPBAR {5,4,3,2,1,0} ;  /* 0x0000003f0000791a */ /* 0x000fc80000000000 */
[----:B------:R-:W5:Y:S02]  /*1650*/  CCTL.E.C.LDCU.IV.DEEP [UR12] ;  /* 0x000000000c007540 */ /* 0x000f640009c08000 */
[----:B-----5:R2:W-:Y:S01]  /*1660*/  UTMACCTL.IV [UR12] ;  /* 0x000000000c0079b9 */ /* 0x0205e20008000000 */
[----:B------:R-:W-:Y:S01]  /*1670*/  NOP ;  /* 0x0000000000007918 */ /* 0x000fe20000000000 */
.L_x_51:
[----:B------:R-:W-:Y:S05]  /*1680*/  @P0 BRA `(.L_x_52) ;  /* 0x00000000000c0947 */ /* 0x000fea0003800000 */
[----:B------:R0:W-:Y:S01]  /*1690*/  UTMACMDFLUSH ;  /* 0x00000000000079b7 */ /* 0x0001e20000000000 */
[----:B------:R-:W-:Y:S05]  /*16a0*/  @P0 BRA `(.L_x_52) ;  /* 0x0000000000040947 */ /* 0x000fea0003800000 */
[----:B------:R-:W-:-:S04]  /*16b0*/  DEPBAR.LE SB0, 0x0 ;  /* 0x000080000000791a */ /* 0x000fc80000000000 */
.L_x_52:
[----:B------:R-:W-:Y:S05]  /*16c0*/  WARPSYNC.ALL ;  /* 0x0000000000007948 */ /* 0x000fea0003800000 */
[----:B------:R-:W-:Y:S01]  /*16d0*/  NOP ;  /* 0x0000000000007918 */ /* 0x000fe20000000000 */
[----:B---3--:R-:W-:Y:S01]  /*16e0*/  BAR.SYNC.DEFER_BLOCKING 0x0 ;  /* 0x0000000000007b1d */ /* 0x008fe20000010000 */
[----:B------:R-:W-:Y:S01]  /*16f0*/  ISETP.GE.AND P0, PT, R13, 0x1, PT ;  /* 0x000000010d00780c */ /* 0x000fe20003f06270 */
[----:B------:R-:W-:Y:S01]  /*1700*/  USHF.L.U32 UR11, UR11, 0x8, URZ ;  /* 0x000000080b0b7899 */ /* 0x000fe200080006ff */
[----:B--2--5:R-:W-:Y:S01]  /*1710*/  SHF.R.U32.HI R2, RZ, 0x5, R0 ;  /* 0x00000005ff027819 */ /* 0x024fe20000011600 */
[----:B------:R-:W-:-:S02]  /*1720*/  USHF.L.U32 UR27, UR14, 0x6, URZ ;  /* 0x000000060e1b7899 */ /* 0x000fc400080006ff */
[----:B------:R-:W-:Y:S01]  /*1730*/  VOTEU.ALL UP0, P2 ;  /* 0x0000000000ff7886 */ /* 0x000fe20001000000 */
[----:B------:R-:W-:Y:S01]  /*1740*/  UMOV UR4, 0x1 ;  /* 0x0000000100047882 */ /* 0x000fe20000000000 */
[----:B------:R-:W-:Y:S01]  /*1750*/  VOTEU.ALL UP1, P2 ;  /* 0x0000000000ff7886 */ /* 0x000fe20001020000 */
[----:B------:R-:W-:Y:S02]  /*1760*/  R2UR UR22, R2 ;  /* 0x00000000021672ca */ /* 0x000fe400000e0000 */
[----:B------:R-:W-:-:S04]  /*1770*/  @!UP0 UIADD3 UR16, UPT, UPT, -UR4, 0x100000, URZ ;  /* 0x0010000004108890 */ /* 0x000fc8000fffe1ff */
[----:B------:R-:W-:Y:S02]  /*1780*/  @!UP0 USHF.L.U32 UR17, UR16, 0xb, URZ ;  /* 0x0000000b10118899 */ /* 0x000fe400080006ff */
[----:B------:R-:W-:Y:S02]  /*1790*/  @!UP0 USHF.L.U32 UR16, UR16, 0x1, URZ ;  /* 0x0000000110108899 */ /* 0x000fe400080006ff */
[----:B------:R-:W-:-:S04]  /*17a0*/  @!UP0 UIADD3 UR4, UPT, UPT, -UR4, 0x100000, URZ ;  /* 0x0010000004048890 */ /* 0x000fc8000fffe1ff */
[----:B------:R-:W-:Y:S02]  /*17b0*/  @!UP0 USHF.L.U32 UR5, UR4, 0xb, URZ ;  /* 0x0000000b04058899 */ /* 0x000fe400080006ff */
[----:B------:R-:W-:Y:S01]  /*17c0*/  @!UP0 USHF.L.U32 UR4, UR4, 0x1, URZ ;  /* 0x0000000104048899 */ /* 0x000fe200080006ff */
[----:B------:R-:W-:Y:S01]  /*17d0*/  VOTEU.ALL UP0, P2 ;  /* 0x0000000000ff7886 */ /* 0x000fe20001000000 */
[----:B------:R-:W2:Y:S04]  /*17e0*/  FENCE.VIEW.ASYNC.S ;  /* 0x00000000000073c6 */ /* 0x000ea80000000000 */
[----:B--2---:R2:W3:Y:S06]  /*17f0*/  @!UP0 SYNCS.EXCH.64 URZ, [UR10+0xa000], UR16 ;  /* 0x00a000100aff85b2 */ /* 0x0044ec0008000100 */
[----:B------:R2:W5:Y:S01]  /*1800*/  @!UP1 SYNCS.EXCH.64 URZ, [UR10+0xa010], UR4 ;  /* 0x00a010040aff95b2 */ /* 0x0005620008000100 */
[----:B------:R-:W-:Y:S05]  /*1810*/  @!P0 BRA `(.L_x_53) ;  /* 0x0000000400e88947 */ /* 0x000fea0003800000 */
[----:B---3-5:R-:W-:Y:S01]  /*1820*/  BAR.SYNC.DEFER_BLOCKING 0x0 ;  /* 0x0000000000007b1d */ /* 0x028fe20000010000 */
[----:B------:R-:W-:Y:S01]  /*1830*/  @!P2 IMAD.MOV.U32 R2, RZ, RZ, 0xa000 ;  /* 0x0000a000ff02a424 */ /* 0x000fe200078e00ff */
[----:B------:R-:W-:Y:S01]  /*1840*/  ELECT P0, URZ, PT ;  /* 0x0000000000ff782f */ /* 0x000fe20003800000 */
[----:B------:R-:W-:-:S03]  /*1850*/  UIADD3 UR24, UPT, UPT, UR10, 0x8000, URZ ;  /* 0x000080000a187890 */ /* 0x000fc6000fffe0ff */
[----:B------:R-:W-:Y:S01]  /*1860*/  ISETP.LT.U32.AND P0, PT, R10, 0x20, P0 ;  /* 0x000000200a00780c */ /* 0x000fe20000701070 */
[----:B------:R-:W-:Y:S01]  /*1870*/  UIADD3 UR25, UPT, UPT, UR10, 0xa000, URZ ;  /* 0x0000a0000a197890 */ /* 0x000fe2000fffe0ff */
[----:B------:R-:W-:Y:S01]  /*1880*/  UMOV UR26, URZ ;  /* 0x000000ff001a7c82 */ /* 0x000fe20008000000 */
[----:B--2---:R-:W-:Y:S01]  /*1890*/  ULOP3.LUT UR4, UR22, 0x3, URZ, 0xc0, !UPT ;  /* 0x0000000316047892 */ /* 0x004fe2000f8ec0ff */
[----:B------:R-:W-:Y:S01]  /*18a0*/  UMOV UR31, UR26 ;  /* 0x0000001a001f7c82 */ /* 0x000fe20008000000 */
[----:B------:R-:W-:Y:S02]  /*18b0*/  USHF.R.U32.HI UR16, URZ, 0x4, UR10 ;  /* 0x00000004ff107899 */ /* 0x000fe4000801160a */
[----:B------:R-:W-:Y:S02]  /*18c0*/  ULEA UR28, UR4, UR10, 0xd ;  /* 0x0000000a041c7291 */ /* 0x000fe4000f8e68ff */
[----:B------:R-:W-:-:S04]  /*18d0*/  ULEA UR30, UR4, UR11, 0x6 ;  /* 0x0000000b041e7291 */ /* 0x000fc8000f8e30ff */
[----:B------:R-:W-:Y:S01]  /*18e0*/  VOTEU.ANY UP0, P0 ;  /* 0x0000000000ff7886 */ /* 0x000fe20000000100 */
[----:B------:R-:W-:Y:S01]  /*18f0*/  UMOV UR29, UR25 ;  /* 0x00000019001d7c82 */ /* 0x000fe20008000000 */
[----:B------:R-:W-:Y:S02]  /*1900*/  USHF.R.U32.HI UR14, URZ, 0x4, UR24 ;  /* 0x00000004ff0e7899 */ /* 0x000fe40008011618 */
[----:B------:R-:W-:Y:S01]  /*1910*/  USGXT.U32 UR16, UR16, 0xe ;  /* 0x0000000e1010789a */ /* 0x000fe20008000000 */
[----:B------:R2:W-:Y:S01]  /*1920*/  @!P2 SYNCS.ARRIVE.TRANS64 RZ, [UR10+0xa000], R2 ;  /* 0x00a00002ffffa9a7 */ /* 0x0005e2000800000a */
[----:B------:R-:W-:Y:S01]  /*1930*/  BAR.SYNC.DEFER_BLOCKING 0x0 ;  /* 0x0000000000007b1d */ /* 0x000fe20000010000 */
[----:B------:R-:W-:Y:S02]  /*1940*/  USGXT.U32 UR14, UR14, 0xe ;  /* 0x0000000e0e0e789a */ /* 0x000fe40008000000 */
[----:B------:R-:W-:Y:S02]  /*1950*/  UIADD3 UR18, UP1, UPT, UR16, 0x2000080, URZ ;  /* 0x0200008010127890 */ /* 0x000fe4000ff3e0ff */
[----:B------:R-:W-:Y:S01]  /*1960*/  ULOP3.LUT UR16, UR16, 0x2000000, URZ, 0xfc, !UPT ;  /* 0x0200000010107892 */ /* 0x000fe2000f8efcff */
[----:B------:R-:W-:Y:S01]  /*1970*/  UMOV UR4, URZ ;  /* 0x000000ff00047c82 */ /* 0x000fe20008000000 */
[----:B------:R-:W-:Y:S01]  /*1980*/  UMOV UR15, 0x40004040 ;  /* 0x40004040000f7882 */ /* 0x000fe20000000000 */
[----:B------:R-:W-:Y:S01]  /*1990*/  UIADD3.X UR19, UPT, UPT, UR4, 0x40004040, URZ, UP1, !UPT ;  /* 0x4000404004137890 */ /* 0x000fe20008ffe4ff */
[----:B------:R-:W-:-:S03]  /*19a0*/  UMOV UR17, 0x40004040 ;  /* 0x4000404000117882 */ /* 0x000fc60000000000 */
[----:B------:R-:W-:Y:S02]  /*19b0*/  UIADD3.64 UR36, UPT, UPT, UR18, 0x80, URZ ;  /* 0x0000008012247897 */ /* 0x000fe4000fffe0ff */
[----:B------:R-:W-:Y:S01]  /*19c0*/  UIADD3.64 UR40, UPT, UPT, UR18, 0x100, URZ ;  /* 0x0000010012287897 */ /* 0x000fe2000fffe0ff */
[----:B------:R2:W-:Y:S01]  /*19d0*/  @UP0 UTMALDG.2D [UR24], [UR8] ;  /* 0x00000018080005b4 */ /* 0x0005e20008008000 */
[----:B------:R-:W-:-:S04]  /*19e0*/  UIADD3 UR20, UP0, UPT, UR14, 0x2, URZ ;  /* 0x000000020e147890 */ /* 0x000fc8000ff1e0ff */
[----:B------:R-:W-:Y:S02]  /*19f0*/  UIADD3.X UR21, UPT, UPT, UR4, 0x40004040, URZ, UP0, !UPT ;  /* 0x4000404004157890 */ /* 0x000fe400087fe4ff */
[----:B------:R-:W-:Y:S01]  /*1a00*/  UISETP.NE.U32.AND UP0, UPT, UR22, URZ, UPT ;  /* 0x000000ff1600728c */ /* 0x000fe2000bf05070 */
[----:B------:R3:W-:Y:S06]  /*1a10*/  MEMBAR.ALL.CTA ;  /* 0x0000000000007992 */ /* 0x0007ec0000008000 */
[----:B---3--:R-:W3:Y:S01]  /*1a20*/  FENCE.VIEW.ASYNC.S ;  /* 0x00000000000073c6 */ /* 0x008ee20000000000 */
[----:B------:R-:W-:-:S02]  /*1a30*/  UIADD3.64 UR34, UPT, UPT, UR20, 0x2, URZ ;  /* 0x0000000214227897 */ /* 0x000fc4000fffe0ff */
[----:B------:R-:W-:Y:S01]  /*1a40*/  UIADD3.64 UR38, UPT, UPT, UR20, 0x4, URZ ;  /* 0x0000000414267897 */ /* 0x000fe2000fffe0ff */
[----:B---3--:R-:W-:Y:S06]  /*1a50*/  BAR.SYNC.DEFER_BLOCKING 0x0 ;  /* 0x0000000000007b1d */ /* 0x008fec0000010000 */
[----:B------:R2:W-:Y:S02]  /*1a60*/  UTMALDG.2D [UR28], [UR6] ;  /* 0x0000001c060075b4 */ /* 0x0005e40008008000 */
[----:B------:R-:W-:Y:S06]  /*1a70*/  BAR.SYNC.DEFER_BLOCKING 0x0 ;  /* 0x0000000000007b1d */ /* 0x000fec0000010000 */
[----:B------:R-:W3:Y:S02]  /*1a80*/  SYNCS.PHASECHK.TRANS64.TRYWAIT P0, [UR10+0xa000], RZ ;  /* 0x00a000ffff0075a7 */ /* 0x000ee4000800110a */
[----:B--23--:R-:W-:Y:S05]  /*1a90*/  @!P0 BRA `(.L_x_54) ;  /* 0x0000000c00d08947 */ /* 0x00cfea0003800000 */
.L_x_66:
[----:B------:R-:W-:Y:S05]  /*1aa0*/  BRA.U UP0, `(.L_x_55) ;  /* 0x0000000100347547 */ /* 0x000fea000b800000 */
[----:B------:R-:W-:Y:S01]  /*1ab0*/  UMOV UR4, 0x0 ;  /* 0x0000000000047882 */ /* 0x000fe20000000000 */
[----:B------:R-:W-:Y:S01]  /*1ac0*/  UMOV UR5, 0x4410490 ;  /* 0x0441049000057882 */ /* 0x000fe20000000000 */
[----:B------:R-:W-:Y:S01]  /*1ad0*/  UMOV UR24, 0x0 ;  /* 0x0000000000187882 */ /* 0x000fe20000000000 */
[----:B------:R-:W-:Y:S01]  /*1ae0*/  UMOV UR25, 0x4410490 ;  /* 0x0441049000197882 */ /* 0x000fe20000000000 */
[----:B------:R-:W-:Y:S01]  /*1af0*/  UMOV UR28, 0x0 ;  /* 0x00000000001c7882 */ /* 0x000fe20000000000 */
[----:B------:R-:W-:Y:S01]  /*1b00*/  UMOV UR29, 0x4410490 ;  /* 0x04410490001d7882 */ /* 0x000fe20000000000 */
[----:B------:R2:W-:Y:S01]  /*1b10*/  UTCHMMA gdesc[UR14], gdesc[UR16], tmem[UR32], tmem[UR4], idesc[UR5], !UPT ;  /* 0x00ff04100e0075ea */ /* 0x0005e2000f800020 */
[----:B------:R-:W-:Y:S01]  /*1b20*/  UMOV UR30, 0x0 ;  /* 0x00000000001e7882 */ /* 0x000fe20000000000 */
[----:B------:R-:W-:Y:S01]  /*1b30*/  UMOV UR31, 0x4410490 ;  /* 0x04410490001f7882 */ /* 0x000fe20000000000 */
[----:B------:R2:W-:Y:S01]  /*1b40*/  UTCHMMA gdesc[UR20], gdesc[UR18], tmem[UR32], tmem[UR24], idesc[UR25], UPT ;  /* 0x00ff1812140075ea */ /* 0x0005e2000b800020 */
[----:B------:R2:W-:Y:S01]  /*1b50*/  UTCHMMA gdesc[UR34], gdesc[UR36], tmem[UR32], tmem[UR28], idesc[UR29], UPT ;  /* 0x00ff1c24220075ea */ /* 0x0005e2000b800020 */
[----:B------:R2:W-:Y:S01]  /*1b60*/  UTCHMMA gdesc[UR38], gdesc[UR40], tmem[UR32], tmem[UR30], idesc[UR31], UPT ;  /* 0x00ff1e28260075ea */ /* 0x0005e2000b800020 */
[----:B------:R-:W-:Y:S01]  /*1b70*/  NOP ;  /* 0x0000000000007918 */ /* 0x000fe20000000000 */
.L_x_55:
[----:B------:R-:W-:Y:S01]  /*1b80*/  ELECT P0, URZ, PT ;  /* 0x0000000000ff782f */ /* 0x000fe20003800000 */
[----:B--2---:R-:W-:-:S03]  /*1b90*/  UIADD3 UR4, UPT, UPT, UR10, 0xa010, URZ ;  /* 0x0000a0100a047890 */ /* 0x004fc6000fffe0ff */
[----:B------:R-:W-:Y:S01]  /*1ba0*/  ISETP.LT.U32.AND P0, PT, R10, 0x20, P0 ;  /* 0x000000200a00780c */ /* 0x000fe20000701070 */
[----:B------:R-:W-:-:S12]  /*1bb0*/  UMOV UR5, URZ ;  /* 0x000000ff00057c82 */ /* 0x000fd80008000000 */
[----:B------:R-:W-:Y:S01]  /*1bc0*/  VOTEU.ANY UP0, P0 ;  /* 0x0000000000ff7886 */ /* 0x000fe20000000100 */
[----:B------:R-:W-:Y:S01]  /*1bd0*/  VOTEU.ANY UP1, P0 ;  /* 0x0000000000ff7886 */ /* 0x000fe20000020100 */
[----:B------:R-:W-:-:S03]  /*1be0*/  ISETP.GE.U32.AND P0, PT, R13, 0x41, PT ;  /* 0x000000410d00780c */ /* 0x000fc60003f06070 */
[----:B------:R-:W-:Y:S02]  /*1bf0*/  @UP0 UMOV UR23, UR4 ;  /* 0x0000000400170c82 */ /* 0x000fe40008000000 */
[----:B------:R2:W-:Y:S01]  /*1c00*/  @UP1 UTCBAR [UR23], URZ ;  /* 0x000000ff170013e9 */ /* 0x0005e200080000ff */
[----:B------:R-:W-:Y:S06]  /*1c10*/  BAR.SYNC.DEFER_BLOCKING 0x0 ;  /* 0x0000000000007b1d */ /* 0x000fec0000010000 */
[----:B------:R-:W3:Y:S02]  /*1c20*/  SYNCS.PHASECHK.TRANS64.TRYWAIT P3, [UR10+0xa010], RZ ;  /* 0x00a010ffff0075a7 */ /* 0x000ee4000806110a */
[----:B--23--:R-:W-:Y:S05]  /*1c30*/  @!P3 BRA `(.L_x_56) ;  /* 0x0000000c0074b947 */ /* 0x00cfea0003800000 */
.L_x_67:
[----:B------:R-:W-:Y:S05]  /*1c40*/  @!P0 BRA `(.L_x_53) ;  /* 0x0000000000dc8947 */ /* 0x000fea0003800000 */
[----:B------:R-:W-:Y:S01]  /*1c50*/  IMAD.MOV.U32 R2, RZ, RZ, 0x1 ;  /* 0x00000001ff027424 */ /* 0x000fe200078e00ff */
[----:B------:R-:W2:Y:S01]  /*1c60*/  LDCU UR33, c[0x0][0x3a0] ;  /* 0x00007400ff2177ac */ /* 0x000ea20008000800 */
[----:B------:R-:W-:-:S05]  /*1c70*/  UMOV UR26, 0x40 ;  /* 0x00000040001a7882 */ /* 0x000fca0000000000 */
.L_x_60:
[----:B------:R-:W-:Y:S01]  /*1c80*/  BAR.SYNC.DEFER_BLOCKING 0x0 ;  /* 0x0000000000007b1d */ /* 0x000fe20000010000 */
[----:B------:R-:W-:Y:S01]  /*1c90*/  ELECT P0, URZ, PT ;  /* 0x0000000000ff782f */ /* 0x000fe20003800000 */
[----:B------:R-:W-:Y:S01]  /*1ca0*/  @!P2 IMAD.MOV.U32 R3, RZ, RZ, 0xa000 ;  /* 0x0000a000ff03a424 */ /* 0x000fe200078e00ff */
[----:B------:R-:W-:Y:S02]  /*1cb0*/  UIADD3 UR25, UPT, UPT, UR10, 0xa000, URZ ;  /* 0x0000a0000a197890 */ /* 0x000fe4000fffe0ff */
[----:B------:R-:W-:Y:S01]  /*1cc0*/  ISETP.LT.U32.AND P0, PT, R10, 0x20, P0 ;  /* 0x000000200a00780c */ /* 0x000fe20000701070 */
[----:B------:R-:W-:Y:S01]  /*1cd0*/  ULOP3.LUT UR23, UR22, 0x3, URZ, 0xc0, !UPT ;  /* 0x0000000316177892 */ /* 0x000fe2000f8ec0ff */
[----:B------:R-:W-:-:S03]  /*1ce0*/  UMOV UR31, UR26 ;  /* 0x0000001a001f7c82 */ /* 0x000fc60008000000 */
[----:B------:R-:W-:Y:S02]  /*1cf0*/  ULEA UR28, UR23, UR10, 0xd ;  /* 0x0000000a171c7291 */ /* 0x000fe4000f8e68ff */
[----:B------:R-:W-:Y:S01]  /*1d00*/  ULEA UR30, UR23, UR11, 0x6 ;  /* 0x0000000b171e7291 */ /* 0x000fe2000f8e30ff */
[----:B------:R-:W-:-:S05]  /*1d10*/  UMOV UR29, UR25 ;  /* 0x00000019001d7c82 */ /* 0x000fca0008000000 */
[----:B------:R-:W-:-:S05]  /*1d20*/  VOTEU.ANY UP0, P0 ;  /* 0x0000000000ff7886 */ /* 0x000fca0000000100 */
[----:B------:R-:W-:Y:S02]  /*1d30*/  @UP0 UIADD3 UR24, UPT, UPT, UR10, 0x8000, URZ ;  /* 0x000080000a180890 */ /* 0x000fe4000fffe0ff */
[----:B------:R3:W-:Y:S01]  /*1d40*/  @!P2 SYNCS.ARRIVE.TRANS64 RZ, [UR10+0xa000], R3 ;  /* 0x00a00003ffffa9a7 */ /* 0x0007e2000800000a */
[----:B------:R-:W-:Y:S06]  /*1d50*/  BAR.SYNC.DEFER_BLOCKING 0x0 ;  /* 0x0000000000007b1d */ /* 0x000fec0000010000 */
[----:B------:R-:W-:Y:S01]  /*1d60*/  VOTEU.ANY UP0, P0 ;  /* 0x0000000000ff7886 */ /* 0x000fe20000000100 */
[----:B---3--:R-:W-:-:S04]  /*1d70*/  IMAD.U32 R3, R2, -0x80000000, RZ ;  /* 0x8000000002037824 */ /* 0x008fc800078e00ff */
[----:B------:R3:W-:Y:S01]  /*1d80*/  @UP0 UTMALDG.2D [UR24], [UR8] ;  /* 0x00000018080005b4 */ /* 0x0007e20008008000 */
[----:B------:R-:W-:Y:S01]  /*1d90*/  UISETP.NE.U32.AND UP0, UPT, UR22, URZ, UPT ;  /* 0x000000ff1600728c */ /* 0x000fe2000bf05070 */
[----:B------:R5:W-:Y:S06]  /*1da0*/  MEMBAR.ALL.CTA ;  /* 0x0000000000007992 */ /* 0x000bec0000008000 */
[----:B-----5:R-:W5:Y:S02]  /*1db0*/  FENCE.VIEW.ASYNC.S ;  /* 0x00000000000073c6 */ /* 0x020f640000000000 */
[----:B-----5:R-:W-:Y:S06]  /*1dc0*/  BAR.SYNC.DEFER_BLOCKING 0x0 ;  /* 0x0000000000007b1d */ /* 0x020fec0000010000 */
[----:B------:R3:W-:Y:S02]  /*1dd0*/  UTMALDG.2D [UR28], [UR6] ;  /* 0x0000001c060075b4 */ /* 0x0007e40008008000 */
[----:B------:R-:W-:Y:S06]  /*1de0*/  BAR.SYNC.DEFER_BLOCKING 0x0 ;  /* 0x0000000000007b1d */ /* 0x000fec0000010000 */
[----:B------:R-:W5:Y:S02]  /*1df0*/  SYNCS.PHASECHK.TRANS64.TRYWAIT P0, [UR10+0xa000], R3 ;  /* 0x00a00003ff0075a7 */ /* 0x000f64000800110a */
[----:B---3-5:R-:W-:Y:S05]  /*1e00*/  @!P0 BRA `(.L_x_57) ;  /* 0x0000000c000c8947 */ /* 0x028fea0003800000 */
.L_x_68:
[----:B------:R-:W-:Y:S05]  /*1e10*/  BRA.U UP0, `(.L_x_58) ;  /* 0x0000000100347547 */ /* 0x000fea000b800000 */
[----:B------:R-:W-:Y:S01]  /*1e20*/  UMOV UR24, 0x0 ;  /* 0x0000000000187882 */ /* 0x000fe20000000000 */
[----:B------:R-:W-:Y:S01]  /*1e30*/  UMOV UR25, 0x4410490 ;  /* 0x0441049000197882 */ /* 0x000fe20000000000 */
[----:B------:R-:W-:Y:S01]  /*1e40*/  UMOV UR28, 0x0 ;  /* 0x00000000001c7882 */ /* 0x000fe20000000000 */
[----:B------:R-:W-:Y:S01]  /*1e50*/  UMOV UR29, 0x4410490 ;  /* 0x04410490001d7882 */ /* 0x000fe20000000000 */
[----:B------:R-:W-:Y:S01]  /*1e60*/  UMOV UR30, 0x0 ;  /* 0x00000000001e7882 */ /* 0x000fe20000000000 */
[----:B------:R-:W-:Y:S01]  /*1e70*/  UMOV UR31, 0x4410490 ;  /* 0x04410490001f7882 */ /* 0x000fe20000000000 */
[----:B------:R3:W-:Y:S01]  /*1e80*/  UTCHMMA gdesc[UR14], gdesc[UR16], tmem[UR32], tmem[UR24], idesc[UR25], UPT ;  /* 0x00ff18100e0075ea */ /* 0x0007e2000b800020 */
[----:B------:R-:W-:Y:S01]  /*1e90*/  UMOV UR42, 0x0 ;  /* 0x00000000002a7882 */ /* 0x000fe20000000000 */
[----:B------:R-:W-:Y:S01]  /*1ea0*/  UMOV UR43, 0x4410490 ;  /* 0x04410490002b7882 */ /* 0x000fe20000000000 */
[----:B------:R3:W-:Y:S01]  /*1eb0*/  UTCHMMA gdesc[UR20], gdesc[UR18], tmem[UR32], tmem[UR28], idesc[UR29], UPT ;  /* 0x00ff1c12140075ea */ /* 0x0007e2000b800020 */
[----:B------:R3:W-:Y:S01]  /*1ec0*/  UTCHMMA gdesc[UR34], gdesc[UR36], tmem[UR32], tmem[UR30], idesc[UR31], UPT ;  /* 0x00ff1e24220075ea */ /* 0x0007e2000b800020 */
[----:B------:R3:W-:Y:S01]  /*1ed0*/  UTCHMMA gdesc[UR38], gdesc[UR40], tmem[UR32], tmem[UR42], idesc[UR43], UPT ;  /* 0x00ff2a28260075ea */ /* 0x0007e2000b800020 */
[----:B------:R-:W-:Y:S01]  /*1ee0*/  NOP ;  /* 0x0000000000007918 */ /* 0x000fe20000000000 */
.L_x_58:
[----:B------:R-:W-:-:S04]  /*1ef0*/  ELECT P0, URZ, PT ;  /* 0x0000000000ff782f */ /* 0x000fc80003800000 */
[----:B------:R-:W-:-:S13]  /*1f00*/  ISETP.LT.U32.AND P0, PT, R10, 0x20, P0 ;  /* 0x000000200a00780c */ /* 0x000fda0000701070 */
[----:B------:R-:W-:Y:S01]  /*1f10*/  VOTEU.ANY UP0, P0 ;  /* 0x0000000000ff7886 */ /* 0x000fe20000000100 */
[----:B------:R-:W-:-:S04]  /*1f20*/  VOTEU.ANY UP1, P0 ;  /* 0x0000000000ff7886 */ /* 0x000fc80000020100 */
[----:B------:R-:W-:Y:S02]  /*1f30*/  @UP0 UMOV UR23, UR4 ;  /* 0x0000000400170c82 */ /* 0x000fe40008000000 */
[----:B------:R5:W-:Y:S01]  /*1f40*/  @UP1 UTCBAR [UR23], URZ ;  /* 0x000000ff170013e9 */ /* 0x000be200080000ff */
[----:B------:R-:W-:Y:S06]  /*1f50*/  BAR.SYNC.DEFER_BLOCKING 0x0 ;  /* 0x0000000000007b1d */ /* 0x000fec0000010000 */
[----:B------:R-:W3:Y:S02]  /*1f60*/  SYNCS.PHASECHK.TRANS64.TRYWAIT P0, [UR10+0xa010], R3 ;  /* 0x00a01003ff0075a7 */ /* 0x000ee4000800110a */
[----:B---3-5:R-:W-:Y:S05]  /*1f70*/  @!P0 BRA `(.L_x_59) ;  /* 0x0000000800bc8947 */ /* 0x028fea0003800000 */
.L_x_69:
[----:B------:R-:W-:Y:S01]  /*1f80*/  UIADD3 UR26, UPT, UPT, UR26, 0x40, URZ ;  /* 0x000000401a1a7890 */ /* 0x000fe2000fffe0ff */
[----:B------:R-:W-:-:S03]  /*1f90*/  LOP3.LUT R2, R2, 0x1, RZ, 0x3c, !PT ;  /* 0x0000000102027812 */ /* 0x000fc600078e3cff */
[----:B--2---:R-:W-:-:S09]  /*1fa0*/  UISETP.GE.AND UP0, UPT, UR26, UR33, UPT ;  /* 0x000000211a00728c */ /* 0x004fd2000bf06270 */
[----:B------:R-:W-:Y:S05]  /*1fb0*/  BRA.U !UP0, `(.L_x_60) ;  /* 0xfffffffd08307547 */ /* 0x000fea000b83ffff */
.L_x_53:
[----:B---3-5:R-:W-:Y:S06]  /*1fc0*/  BAR.SYNC.DEFER_BLOCKING 0x0 ;  /* 0x0000000000007b1d */ /* 0x028fec0000010000 */
[----:B------:R-:W-:Y:S04]  /*1fd0*/  BSSY.RECONVERGENT B4, `(.L_x_61) ;  /* 0x0000004000047945 */ /* 0x000fe80003800200 */
[----:B------:R-:W-:Y:S05]  /*1fe0*/  @P2 BRA `(.L_x_62) ;  /* 0x0000000000082947 */ /* 0x000fea0003800000 */
[----:B------:R-:W3:Y:S02]  /*1ff0*/  SYNCS.CCTL.IV [UR10+0xa000] ;  /* 0x00a00000ff0079b1 */ /* 0x000ee4000800000a */
[----:B---3--:R-:W3:Y:S02]  /*2000*/  SYNCS.CCTL.IV [UR10+0xa010] ;  /* 0x00a01000ff0079b1 */ /* 0x008ee4000800000a */
.L_x_62:
[----:B--2---:R-:W-:Y:S05]  /*2010*/  BSYNC.RECONVERGENT B4 ;  /* 0x0000000000047941 */ /* 0x004fea0003800200 */
.L_x_61:
[----:B------:R-:W-:Y:S01]  /*2020*/  ULOP3.LUT UR22, UR22, 0x3, URZ, 0xc0, !UPT ;  /* 0x0000000316167892 */ /* 0x000fe2000f8ec0ff */
[C---:B------:R-:W-:Y:S01]  /*2030*/  IMAD.SHL.U32 R2, R0.reuse, 0x10, RZ ;  /* 0x0000001000027824 */ /* 0x040fe200078e00ff */
[----:B------:R-:W-:Y:S01]  /*2040*/  UMOV UR6, UR27 ;  /* 0x0000001b00067c82 */ /* 0x000fe20008000000 */
[C---:B------:R-:W-:Y:S01]  /*2050*/  IMAD.SHL.U32 R132, R0.reuse, 0x40, RZ ;  /* 0x0000004000847824 */ /* 0x040fe200078e00ff */
[----:B------:R-:W-:Y:S01]  /*2060*/  ULEA UR4, UR22, UR32, 0x15 ;  /* 0x0000002016047291 */ /* 0x000fe2000f8ea8ff */
[----:B------:R-:W-:Y:S01]  /*2070*/  IMAD.SHL.U32 R3, R0, 0x80, RZ ;  /* 0x0000008000037824 */ /* 0x000fe200078e00ff */
[----:B------:R-:W-:Y:S01]  /*2080*/  LOP3.LUT R2, R2, 0x70, RZ, 0xc0, !PT ;  /* 0x0000007002027812 */ /* 0x000fe200078ec0ff */
[----:B------:R-:W-:Y:S01]  /*2090*/  IMAD.SHL.U32 R0, R0, 0x400, RZ ;  /* 0x0000040000007824 */ /* 0x000fe200078e00ff */
[----:B------:R-:W-:Y:S01]  /*20a0*/  LOP3.LUT R133, R132, 0x1800, RZ, 0xc0, !PT ;  /* 0x0000180084857812 */ /* 0x000fe200078ec0ff */
[----:B------:R-:W-:Y:S01]  /*20b0*/  ULEA UR5, UR22, UR11, 0x6 ;  /* 0x0000000b16057291 */ /* 0x000fe2000f8e30ff */
[----:B------:R-:W-:-:S02]  /*20c0*/  LOP3.LUT R2, R2, 0x780, R3, 0xf8, !PT ;  /* 0x0000078002027812 */ /* 0x000fc400078ef803 */
[----:B------:R-:W-:Y:S02]  /*20d0*/  ELECT P0, URZ, PT ;  /* 0x0000000000ff782f */ /* 0x000fe40003800000 */
[----:B------:R-:W-:Y:S01]  /*20e0*/  LOP3.LUT R133, R133, 0x4000, R0, 0xf8, !PT ;  /* 0x0000400085857812 */ /* 0x000fe200078ef800 */
[----:B----4-:R-:W-:Y:S01]  /*20f0*/  LDTM.16dp32bit_t0_t15.x128 R4, tmem[UR4] ;  /* 0x00000004000479ee */ /* 0x010fe20008b80000 */
[----:B------:R-:W2:Y:S01]  /*2100*/  LDTM.16dp32bit_t16_t31.x128 R4, tmem[UR4+0x80] ;  /* 0x00008004000479ee */ /* 0x000ea20008ba0000 */
[----:B------:R-:W-:Y:S01]  /*2110*/  NOP ;  /* 0x0000000000007918 */ /* 0x000fe20000000000 */
[----:B------:R-:W-:Y:S01]  /*2120*/  ULEA UR4, UR22, UR10, 0xd ;  /* 0x0000000a16047291 */ /* 0x000fe2000f8e68ff */
[----:B------:R-:W-:-:S04]  /*2130*/  LOP3.LUT R0, R133, R2, RZ, 0xfc, !PT ;  /* 0x0000000285007212 */ /* 0x000fc800078efcff */
[C---:B------:R-:W-:Y:S02]  /*2140*/  LOP3.LUT R2, R0.reuse, 0x10, RZ, 0x3c, !PT ;  /* 0x0000001000027812 */ /* 0x040fe400078e3cff */
[----:B------:R-:W-:Y:S02]  /*2150*/  LOP3.LUT R3, R0, 0x20, RZ, 0x3c, !PT ;  /* 0x0000002000037812 */ /* 0x000fe400078e3cff */
[----:B--2---:R-:W-:Y:S02]  /*2160*/  F2FP.BF16.F32.PACK_AB R4, R5, R4 ;  /* 0x000000040504723e */ /* 0x004fe400000010ff */
[----:B------:R-:W-:Y:S02]  /*2170*/  F2FP.BF16.F32.PACK_AB R68, R69, R68 ;  /* 0x000000444544723e */ /* 0x000fe400000010ff */
[----:B------:R-:W-:Y:S02]  /*2180*/  F2FP.BF16.F32.PACK_AB R5, R7, R6 ;  /* 0x000000060705723e */ /* 0x000fe400000010ff */
[----:B------:R-:W-:-:S02]  /*2190*/  F2FP.BF16.F32.PACK_AB R12, R13, R12 ;  /* 0x0000000c0d0c723e */ /* 0x000fc400000010ff */
[----:B------:R-:W-:Y:S02]  /*21a0*/  F2FP.BF16.F32.PACK_AB R69, R71, R70 ;  /* 0x000000464745723e */ /* 0x000fe400000010ff */
[----:B------:R-:W-:Y:S02]  /*21b0*/  F2FP.BF16.F32.PACK_AB R76, R77, R76 ;  /* 0x0000004c4d4c723e */ /* 0x000fe400000010ff */
[----:B------:R-:W-:Y:S02]  /*21c0*/  F2FP.BF16.F32.PACK_AB R6, R9, R8 ;  /* 0x000000080906723e */ /* 0x000fe400000010ff */
[----:B------:R-:W-:Y:S02]  /*21d0*/  F2FP.BF16.F32.PACK_AB R7, R11, R10 ;  /* 0x0000000a0b07723e */ /* 0x000fe400000010ff */
[----:B------:R-:W-:Y:S02]  /*21e0*/  F2FP.BF16.F32.PACK_AB R13, R15, R14 ;  /* 0x0000000e0f0d723e */ /* 0x000fe400000010ff */
[----:B------:R-:W-:Y:S01]  /*21f0*/  F2FP.BF16.F32.PACK_AB R70, R73, R72 ;  /* 0x000000484946723e */ /* 0x000fe200000010ff */
[----:B---3--:R-:W-:Y:S01]  /*2200*/  STS.128 [R0+UR10], R4 ;  /* 0x0000000400007988 */ /* 0x008fe20008000c0a */
[----:B------:R-:W-:-:S02]  /*2210*/  F2FP.BF16.F32.PACK_AB R71, R75, R74 ;  /* 0x0000004a4b47723e */ /* 0x000fc400000010ff */
[----:B------:R-:W-:Y:S02]  /*2220*/  F2FP.BF16.F32.PACK_AB R77, R79, R78 ;  /* 0x0000004e4f4d723e */ /* 0x000fe400000010ff */
[----:B------:R-:W-:Y:S01]  /*2230*/  F2FP.BF16.F32.PACK_AB R14, R17, R16 ;  /* 0x00000010110e723e */ /* 0x000fe200000010ff */
[----:B------:R-:W-:Y:S01]  /*2240*/  STS.128 [R0+UR10+0x2000], R68 ;  /* 0x0020004400007988 */ /* 0x000fe20008000c0a */
[----:B------:R-:W-:Y:S02]  /*2250*/  F2FP.BF16.F32.PACK_AB R15, R19, R18 ;  /* 0x00000012130f723e */ /* 0x000fe400000010ff */
[----:B------:R-:W-:Y:S02]  /*2260*/  F2FP.BF16.F32.PACK_AB R20, R21, R20 ;  /* 0x000000141514723e */ /* 0x000fe400000010ff */
[----:B------:R-:W-:Y:S01]  /*2270*/  F2FP.BF16.F32.PACK_AB R78, R81, R80 ;  /* 0x00000050514e723e */ /* 0x000fe200000010ff */
[----:B------:R-:W-:Y:S01]  /*2280*/  STS.128 [R2+UR10], R12 ;  /* 0x0000000c02007988 */ /* 0x000fe20008000c0a */
[----:B------:R-:W-:-:S02]  /*2290*/  F2FP.BF16.F32.PACK_AB R79, R83, R82 ;  /* 0x00000052534f723e */ /* 0x000fc400000010ff */
[----:B------:R-:W-:Y:S02]  /*22a0*/  F2FP.BF16.F32.PACK_AB R84, R85, R84 ;  /* 0x000000545554723e */ /* 0x000fe400000010ff */
[----:B------:R-:W-:Y:S01]  /*22b0*/  F2FP.BF16.F32.PACK_AB R21, R23, R22 ;  /* 0x000000161715723e */ /* 0x000fe200000010ff */
[----:B------:R2:W-:Y:S01]  /*22c0*/  STS.128 [R2+UR10+0x2000], R76 ;  /* 0x0020004c02007988 */ /* 0x0005e20008000c0a */
[----:B------:R-:W-:Y:S02]  /*22d0*/  F2FP.BF16.F32.PACK_AB R28, R29, R28 ;  /* 0x0000001c1d1c723e */ /* 0x000fe400000010ff */
[----:B------:R-:W-:Y:S02]  /*22e0*/  F2FP.BF16.F32.PACK_AB R85, R87, R86 ;  /* 0x000000565755723e */ /* 0x000fe400000010ff */
[----:B------:R-:W-:Y:S02]  /*22f0*/  F2FP.BF16.F32.PACK_AB R92, R93, R92 ;  /* 0x0000005c5d5c723e */ /* 0x000fe400000010ff */
[----:B------:R-:W-:-:S02]  /*2300*/  F2FP.BF16.F32.PACK_AB R22, R25, R24 ;  /* 0x000000181916723e */ /* 0x000fc400000010ff */
[----:B------:R-:W-:Y:S02]  /*2310*/  F2FP.BF16.F32.PACK_AB R23, R27, R26 ;  /* 0x0000001a1b17723e */ /* 0x000fe400000010ff */
[----:B------:R-:W-:Y:S02]  /*2320*/  F2FP.BF16.F32.PACK_AB R29, R31, R30 ;  /* 0x0000001e1f1d723e */ /* 0x000fe400000010ff */
[----:B------:R-:W-:Y:S01]  /*2330*/  F2FP.BF16.F32.PACK_AB R36, R37, R36 ;  /* 0x000000242524723e */ /* 0x000fe200000010ff */
[----:B------:R3:W-:Y:S01]  /*2340*/  STS.128 [R3+UR10], R20 ;  /* 0x0000001403007988 */ /* 0x0007e20008000c0a */
[----:B------:R-:W-:Y:S02]  /*2350*/  F2FP.BF16.F32.PACK_AB R86, R89, R88 ;  /* 0x000000585956723e */ /* 0x000fe400000010ff */
[----:B------:R-:W-:Y:S02]  /*2360*/  F2FP.BF16.F32.PACK_AB R87, R91, R90 ;  /* 0x0000005a5b57723e */ /* 0x000fe400000010ff */
[----:B------:R-:W-:-:S02]  /*2370*/  F2FP.BF16.F32.PACK_AB R93, R95, R94 ;  /* 0x0000005e5f5d723e */ /* 0x000fc400000010ff */
[----:B------:R-:W-:Y:S01]  /*2380*/  F2FP.BF16.F32.PACK_AB R100, R101, R100 ;  /* 0x000000646564723e */ /* 0x000fe200000010ff */
[----:B------:R3:W-:Y:S01]  /*2390*/  STS.128 [R3+UR10+0x2000], R84 ;  /* 0x0020005403007988 */ /* 0x0007e20008000c0a */
[----:B------:R-:W-:Y:S02]  /*23a0*/  F2FP.BF16.F32.PACK_AB R30, R33, R32 ;  /* 0x00000020211e723e */ /* 0x000fe400000010ff */
[----:B------:R-:W-:Y:S02]  /*23b0*/  F2FP.BF16.F32.PACK_AB R31, R35, R34 ;  /* 0x00000022231f723e */ /* 0x000fe400000010ff */
[----:B------:R-:W-:Y:S02]  /*23c0*/  F2FP.BF16.F32.PACK_AB R37, R39, R38 ;  /* 0x000000262725723e */ /* 0x000fe400000010ff */
[----:B------:R-:W-:Y:S02]  /*23d0*/  F2FP.BF16.F32.PACK_AB R44, R45, R44 ;  /* 0x0000002c2d2c723e */ /* 0x000fe400000010ff */
[----:B------:R-:W-:-:S02]  /*23e0*/  F2FP.BF16.F32.PACK_AB R94, R97, R96 ;  /* 0x00000060615e723e */ /* 0x000fc400000010ff */
[----:B------:R-:W-:Y:S02]  /*23f0*/  F2FP.BF16.F32.PACK_AB R95, R99, R98 ;  /* 0x00000062635f723e */ /* 0x000fe400000010ff */
[----:B------:R-:W-:Y:S02]  /*2400*/  F2FP.BF16.F32.PACK_AB R101, R103, R102 ;  /* 0x000000666765723e */ /* 0x000fe400000010ff */
[----:B------:R-:W-:Y:S02]  /*2410*/  F2FP.BF16.F32.PACK_AB R108, R109, R108 ;  /* 0x0000006c6d6c723e */ /* 0x000fe400000010ff */
[----:B------:R-:W-:Y:S02]  /*2420*/  LOP3.LUT R8, R0, 0x30, RZ, 0x3c, !PT ;  /* 0x0000003000087812 */ /* 0x000fe400078e3cff */
[----:B------:R-:W-:Y:S02]  /*2430*/  F2FP.BF16.F32.PACK_AB R38, R41, R40 ;  /* 0x000000282926723e */ /* 0x000fe400000010ff */
[----:B------:R-:W-:Y:S01]  /*2440*/  F2FP.BF16.F32.PACK_AB R39, R43, R42 ;  /* 0x0000002a2b27723e */ /* 0x000fe200000010ff */
[----:B------:R3:W-:Y:S01]  /*2450*/  STS.128 [R8+UR10], R28 ;  /* 0x0000001c08007988 */ /* 0x0007e20008000c0a */
[----:B------:R-:W-:-:S02]  /*2460*/  F2FP.BF16.F32.PACK_AB R45, R47, R46 ;  /* 0x0000002e2f2d723e */ /* 0x000fc400000010ff */
[----:B------:R-:W-:Y:S01]  /*2470*/  F2FP.BF16.F32.PACK_AB R52, R53, R52 ;  /* 0x000000343534723e */ /* 0x000fe200000010ff */
[----:B------:R3:W-:Y:S01]  /*2480*/  STS.128 [R8+UR10+0x2000], R92 ;  /* 0x0020005c08007988 */ /* 0x0007e20008000c0a */
[----:B------:R-:W-:Y:S02]  /*2490*/  F2FP.BF16.F32.PACK_AB R102, R105, R104 ;  /* 0x000000686966723e */ /* 0x000fe400000010ff */
[----:B------:R-:W-:Y:S02]  /*24a0*/  F2FP.BF16.F32.PACK_AB R103, R107, R106 ;  /* 0x0000006a6b67723e */ /* 0x000fe400000010ff */
[----:B------:R-:W-:Y:S02]  /*24b0*/  F2FP.BF16.F32.PACK_AB R109, R111, R110 ;  /* 0x0000006e6f6d723e */ /* 0x000fe400000010ff */
[----:B------:R-:W-:Y:S02]  /*24c0*/  F2FP.BF16.F32.PACK_AB R116, R117, R116 ;  /* 0x000000747574723e */ /* 0x000fe400000010ff */
[----:B------:R-:W-:-:S02]  /*24d0*/  LOP3.LUT R9, R0, 0x40, RZ, 0x3c, !PT ;  /* 0x0000004000097812 */ /* 0x000fc400078e3cff */
[----:B------:R-:W-:Y:S02]  /*24e0*/  F2FP.BF16.F32.PACK_AB R46, R49, R48 ;  /* 0x00000030312e723e */ /* 0x000fe400000010ff */
[----:B------:R-:W-:Y:S01]  /*24f0*/  F2FP.BF16.F32.PACK_AB R47, R51, R50 ;  /* 0x00000032332f723e */ /* 0x000fe200000010ff */
[----:B------:R3:W-:Y:S01]  /*2500*/  STS.128 [R9+UR10], R36 ;  /* 0x0000002409007988 */ /* 0x0007e20008000c0a */
[----:B------:R-:W-:Y:S02]  /*2510*/  F2FP.BF16.F32.PACK_AB R53, R55, R54 ;  /* 0x000000363735723e */ /* 0x000fe400000010ff */
[----:B------:R-:W-:Y:S01]  /*2520*/  F2FP.BF16.F32.PACK_AB R60, R61, R60 ;  /* 0x0000003c3d3c723e */ /* 0x000fe200000010ff */
[----:B------:R3:W-:Y:S01]  /*2530*/  STS.128 [R9+UR10+0x2000], R100 ;  /* 0x0020006409007988 */ /* 0x0007e20008000c0a */
[----:B------:R-:W-:Y:S02]  /*2540*/  F2FP.BF16.F32.PACK_AB R110, R113, R112 ;  /* 0x00000070716e723e */ /* 0x000fe400000010ff */
[----:B------:R-:W-:-:S02]  /*2550*/  F2FP.BF16.F32.PACK_AB R111, R115, R114 ;  /* 0x00000072736f723e */ /* 0x000fc400000010ff */
        /* <DEDUP_REMOVED lines=11> */
[----:B--2---:R-:W-:Y:S02]  /*2610*/  LOP3.LUT R2, R0, 0x60, RZ, 0x3c, !PT ;  /* 0x0000006000027812 */ /* 0x004fe400078e3cff */
[----:B------:R-:W-:Y:S02]  /*2620*/  F2FP.BF16.F32.PACK_AB R62, R65, R64 ;  /* 0x00000040413e723e */ /* 0x000fe400000010ff */
[----:B------:R-:W-:Y:S01]  /*2630*/  F2FP.BF16.F32.PACK_AB R63, R67, R66 ;  /* 0x00000042433f723e */ /* 0x000fe200000010ff */
[----:B------:R3:W-:Y:S01]  /*2640*/  STS.128 [R2+UR10], R52 ;  /* 0x0000003402007988 */ /* 0x0007e20008000c0a */
[----:B------:R-:W-:-:S02]  /*2650*/  F2FP.BF16.F32.PACK_AB R126, R129, R128 ;  /* 0x00000080817e723e */ /* 0x000fc400000010ff */
[----:B------:R-:W-:Y:S01]  /*2660*/  F2FP.BF16.F32.PACK_AB R127, R131, R130 ;  /* 0x00000082837f723e */ /* 0x000fe200000010ff */
[----:B------:R3:W-:Y:S01]  /*2670*/  STS.128 [R2+UR10+0x2000], R116 ;  /* 0x0020007402007988 */ /* 0x0007e20008000c0a */
[----:B------:R-:W-:-:S05]  /*2680*/  LOP3.LUT R0, R0, 0x70, RZ, 0x3c, !PT ;  /* 0x0000007000007812 */ /* 0x000fca00078e3cff */
[----:B------:R3:W-:Y:S04]  /*2690*/  STS.128 [R0+UR10], R60 ;  /* 0x0000003c00007988 */ /* 0x0007e80008000c0a */
[----:B------:R3:W-:Y:S01]  /*26a0*/  STS.128 [R0+UR10+0x2000], R124 ;  /* 0x0020007c00007988 */ /* 0x0007e20008000c0a */
[----:B------:R2:W-:Y:S06]  /*26b0*/  MEMBAR.ALL.CTA ;  /* 0x0000000000007992 */ /* 0x0005ec0000008000 */
[----:B--2---:R-:W2:Y:S02]  /*26c0*/  FENCE.VIEW.ASYNC.S ;  /* 0x00000000000073c6 */ /* 0x004ea40000000000 */
[----:B--2---:R-:W-:Y:S06]  /*26d0*/  BAR.SYNC.DEFER_BLOCKING 0x0 ;  /* 0x0000000000007b1d */ /* 0x004fec0000010000 */
[----:B------:R3:W-:Y:S01]  /*26e0*/  UTMASTG.2D [UR4], [UR12] ;  /* 0x000000040c0073b5 */ /* 0x0007e20008008000 */
[----:B------:R0:W-:Y:S01]  /*26f0*/  UTMACMDFLUSH ;  /* 0x00000000000079b7 */ /* 0x0001e20000000000 */
[----:B------:R-:W-:-:S04]  /*2700*/  DEPBAR.LE SB0, 0x0 ;  /* 0x000080000000791a */ /* 0x000fc80000000000 */
[----:B------:R-:W-:Y:S08]  /*2710*/  BAR.SYNC.DEFER_BLOCKING 0x0 ;  /* 0x0000000000007b1d */ /* 0x000ff00000010000 */
[----:B------:R-:W-:Y:S06]  /*2720*/  BAR.SYNC.DEFER_BLOCKING 0x0 ;  /* 0x0000000000007b1d */ /* 0x000fec0000010000 */
[----:B---3--:R-:W-:Y:S05]  /*2730*/  @P1 BRA `(.L_x_63) ;  /* 0x0000000000a01947 */ /* 0x008fea0003800000 */
[----:B------:R-:W2:Y:S01]  /*2740*/  S2UR UR5, SR_CgaCtaId ;  /* 0x00000000000579c3 */ /* 0x000ea20000008800 */
[----:B------:R-:W-:Y:S01]  /*2750*/  NOP ;  /* 0x0000000000007918 */ /* 0x000fe20000000000 */
[----:B------:R-:W-:Y:S01]  /*2760*/  UMOV UR4, 0x50 ;  /* 0x0000005000047882 */ /* 0x000fe20000000000 */
[----:B------:R-:W-:Y:S02]  /*2770*/  IMAD.U32 R0, RZ, RZ, UR32 ;  /* 0x00000020ff007e24 */ /* 0x000fe4000f8e00ff */
[----:B------:R-:W-:Y:S02]  /*2780*/  IMAD.MOV.U32 R3, RZ, RZ, 0xff ;  /* 0x000000ffff037424 */ /* 0x000fe400078e00ff */
[----:B------:R-:W-:Y:S01]  /*2790*/  IMAD.MOV.U32 R7, RZ, RZ, 0x1 ;  /* 0x00000001ff077424 */ /* 0x000fe200078e00ff */
[----:B------:R-:W-:-:S04]  /*27a0*/  LOP3.LUT R0, R0, 0xffff, RZ, 0xc0, !PT ;  /* 0x0000ffff00007812 */ /* 0x000fc800078ec0ff */
[----:B------:R-:W-:-:S05]  /*27b0*/  SHF.R.U32.HI R0, RZ, 0x5, R0 ;  /* 0x00000005ff007819 */ /* 0x000fca0000011600 */
[----:B------:R-:W-:Y:S01]  /*27c0*/  VIADD R2, R0, 0x10 ;  /* 0x0000001000027836 */ /* 0x000fe20000000000 */
[----:B------:R-:W-:Y:S01]  /*27d0*/  SHF.L.U32 R0, R3, R0, RZ ;  /* 0x0000000003007219 */ /* 0x000fe200000006ff */
[----:B--2---:R-:W-:-:S03]  /*27e0*/  ULEA UR6, UR5, UR4, 0x18 ;  /* 0x0000000405067291 */ /* 0x004fc6000f8ec0ff */
[----:B------:R-:W-:-:S04]  /*27f0*/  SHF.L.U32 R3, R7, R2, RZ ;  /* 0x0000000207037219 */ /* 0x000fc800000006ff */
[----:B------:R-:W-:Y:S02]  /*2800*/  LOP3.LUT R0, R3, R0, RZ, 0xfc, !PT ;  /* 0x0000000003007212 */ /* 0x000fe400078efcff */
[----:B------:R-:W2:Y:S02]  /*2810*/  LDS R5, [UR6] ;  /* 0x00000006ff057984 */ /* 0x000ea40008000800 */
[C---:B------:R-:W-:Y:S02]  /*2820*/  LOP3.LUT R2, R0.reuse, 0xffff, RZ, 0xc0, !PT ;  /* 0x0000ffff00027812 */ /* 0x040fe400078ec0ff */
[----:B--2---:R-:W-:-:S04]  /*2830*/  LOP3.LUT R3, R0, 0xffff, R5, 0x80, !PT ;  /* 0x0000ffff00037812 */ /* 0x004fc800078e8005 */
[----:B------:R-:W-:-:S13]  /*2840*/  ISETP.NE.AND P0, PT, R3, R2, PT ;  /* 0x000000020300720c */ /* 0x000fda0003f05270 */
[----:B------:R-:W-:Y:S05]  /*2850*/  @P0 BRA `(.L_x_64) ;  /* 0x0000000000500947 */ /* 0x000fea0003800000 */
[----:B------:R-:W-:Y:S02]  /*2860*/  SHF.R.U32.HI R5, RZ, 0x10, R5 ;  /* 0x00000010ff057819 */ /* 0x000fe40000011605 */
[----:B------:R-:W-:-:S04]  /*2870*/  SHF.R.U32.HI R2, RZ, 0x10, R0 ;  /* 0x00000010ff027819 */ /* 0x000fc80000011600 */
[----:B------:R-:W-:-:S04]  /*2880*/  LOP3.LUT R5, R5, R2, RZ, 0xc0, !PT ;  /* 0x0000000205057212 */ /* 0x000fc800078ec0ff */
[----:B------:R-:W-:-:S13]  /*2890*/  ISETP.NE.AND P0, PT, R5, R2, PT ;  /* 0x000000020500720c */ /* 0x000fda0003f05270 */
[----:B------:R-:W-:Y:S05]  /*28a0*/  @P0 BRA `(.L_x_65) ;  /* 0x0000000000300947 */ /* 0x000fea0003800000 */
[----:B------:R-:W-:Y:S01]  /*28b0*/  R2UR UR4, R0 ;  /* 0x00000000000472ca */ /* 0x000fe200000e0000 */
[----:B------:R-:W-:Y:S01]  /*28c0*/  VOTEU.ANY UR5, UPT, PT ;  /* 0x0000000000057886 */ /* 0x000fe200038e0100 */
[----:B------:R-:W2:Y:S01]  /*28d0*/  S2R R0, SR_LANEID ;  /* 0x0000000000007919 */ /* 0x000ea20000000000 */
[----:B------:R-:W-:-:S10]  /*28e0*/  UFLO.U32 UR5, UR5 ;  /* 0x00000005000572bd */ /* 0x000fd400080e0000 */
[----:B------:R-:W-:-:S06]  /*28f0*/  ULOP3.LUT UR4, URZ, UR4, URZ, 0x33, !UPT ;  /* 0x00000004ff047292 */ /* 0x000fcc000f8e33ff */
[----:B------:R-:W-:-:S04]  /*2900*/  IMAD.U32 R2, RZ, RZ, UR4 ;  /* 0x00000004ff027e24 */ /* 0x000fc8000f8e00ff */
[----:B------:R-:W3:Y:S02]  /*2910*/  REDUX UR7, R2 ;  /* 0x00000000020773c4 */ /* 0x000ee40000000000 */
[----:B------:R4:W-:Y:S01]  /*2920*/  UTCATOMSWS.AND URZ, UR4 ;  /* 0x0000000400ff79e3 */ /* 0x0009e20008000000 */
[----:B--2---:R-:W-:Y:S01]  /*2930*/  ISETP.EQ.U32.AND P0, PT, R0, UR5, PT ;  /* 0x0000000500007c0c */ /* 0x004fe2000bf02070 */
[----:B---3--:R-:W-:-:S12]  /*2940*/  IMAD.U32 R0, RZ, RZ, UR7 ;  /* 0x00000007ff007e24 */ /* 0x008fd8000f8e00ff */
[----:B------:R4:W-:Y:S01]  /*2950*/  @P0 ATOMS.AND RZ, [UR6], R0 ;  /* 0x00000000ffff098c */ /* 0x0009e2000a800006 */
[----:B------:R-:W-:Y:S05]  /*2960*/  BRA `(.L_x_63) ;  /* 0x0000000000147947 */ /* 0x000fea0003800000 */
.L_x_65:
[----:B------:R-:W-:-:S07]  /*2970*/  MOV R2, 0x2990 ;  /* 0x0000299000027802 */ /* 0x000fce0000000f00 */
[----:B-1----:R-:W-:Y:S05]  /*2980*/  CALL.REL.NOINC `($__internal_0_$__cuda_sm10x_tcgen05_guardrail_trap_col_being_dealloced_not_returned_by_alloc) ;  /* 0x0000000000447944 */ /* 0x002fea0003c00000 */
[----:B------:R-:W-:Y:S05]  /*2990*/  BRA `(.L_x_63) ;  /* 0x0000000000087947 */ /* 0x000fea0003800000 */
.L_x_64:
[----:B------:R-:W-:-:S07]  /*29a0*/  MOV R2, 0x29c0 ;  /* 0x000029c000027802 */ /* 0x000fce0000000f00 */
[----:B-1----:R-:W-:Y:S05]  /*29b0*/  CALL.REL.NOINC `($__internal_2_$__cuda_sm10x_tcgen05_guardrail_trap_unallocated_columns_being_dealloced) ;  /* 0x0000000000507944 */ /* 0x002fea0003c00000 */
.L_x_63:
[----:B------:R-:W-:Y:S01]  /*29c0*/  NOP ;  /* 0x0000000000007918 */ /* 0x000fe20000000000 */
[----:B----4-:R-:W-:Y:S05]  /*29d0*/  EXIT ;  /* 0x000000000000794d */ /* 0x010fea0003800000 */
.L_x_54:
[----:B------:R-:W2:Y:S02]  /*29e0*/  SYNCS.PHASECHK.TRANS64.TRYWAIT P0, [UR10+0xa000], RZ ;  /* 0x00a000ffff0075a7 */ /* 0x000ea4000800110a */
[----:B--2---:R-:W-:Y:S05]  /*29f0*/  @!P0 BRA `(.L_x_54) ;  /* 0xfffffffc00f88947 */ /* 0x004fea000383ffff */
[----:B------:R-:W-:Y:S05]  /*2a00*/  BRA `(.L_x_66) ;  /* 0xfffffff000247947 */ /* 0x000fea000383ffff */
.L_x_56:
[----:B------:R-:W2:Y:S02]  /*2a10*/  SYNCS.PHASECHK.TRANS64.TRYWAIT P3, [UR10+0xa010], RZ ;  /* 0x00a010ffff0075a7 */ /* 0x000ea4000806110a */
[----:B--2---:R-:W-:Y:S05]  /*2a20*/  @!P3 BRA `(.L_x_56) ;  /* 0xfffffffc00f8b947 */ /* 0x004fea000383ffff */
[----:B------:R-:W-:Y:S05]  /*2a30*/  BRA `(.L_x_67) ;  /* 0xfffffff000807947 */ /* 0x000fea000383ffff */
.L_x_57:
[----:B------:R-:W3:Y:S02]  /*2a40*/  SYNCS.PHASECHK.TRANS64.TRYWAIT P0, [UR10+0xa000], R3 ;  /* 0x00a00003ff0075a7 */ /* 0x000ee4000800110a */
[----:B---3--:R-:W-:Y:S05]  /*2a50*/  @!P0 BRA `(.L_x_57) ;  /* 0xfffffffc00f88947 */ /* 0x008fea000383ffff */
[----:B------:R-:W-:Y:S05]  /*2a60*/  BRA `(.L_x_68) ;  /* 0xfffffff000e87947 */ /* 0x000fea000383ffff */
.L_x_59:
[----:B------:R-:W3:Y:S02]  /*2a70*/  SYNCS.PHASECHK.TRANS64.TRYWAIT P0, [UR10+0xa010], R3 ;  /* 0x00a01003ff0075a7 */ /* 0x000ee4000800110a */
[----:B---3--:R-:W-:Y:S05]  /*2a80*/  @!P0 BRA `(.L_x_59) ;  /* 0xfffffffc00f88947 */ /* 0x008fea000383ffff */
[----:B------:R-:W-:Y:S05]  /*2a90*/  BRA `(.L_x_69) ;  /* 0xfffffff400387947 */ /* 0x000fea000383ffff */
        .weak           $__internal_0_$__cuda_sm10x_tcgen05_guardrail_trap_col_being_dealloced_not_returned_by_alloc
        .type           $__internal_0_$__cuda_sm10x_tcgen05_guardrail_trap_col_being_dealloced_not_returned_by_alloc,@function
        .size           $__internal_0_$__cuda_sm10x_tcgen05_guardrail_trap_col_being_dealloced_not_returned_by_alloc,($__internal_1_$__cuda_sm10x_tcgen05_guardrail_trap_phase_invalid_during_alloc - $__internal_0_$__cuda_sm10x_tcgen05_guardrail_trap_col_being_dealloced_not_returned_by_alloc)
$__internal_0_$__cuda_sm10x_tcgen05_guardrail_trap_col_being_dealloced_not_returned_by_alloc:
[----:B------:R-:W-:Y:S05]  /*2aa0*/  BPT.TRAP 0x1 ;  /* 0x000000040000795c */ /* 0x000fea0000300000 */
[----:B------:R-:W-:-:S04]  /*2ab0*/  IMAD.MOV.U32 R3, RZ, RZ, 0x0 ;  /* 0x00000000ff037424 */ /* 0x000fc800078e00ff */
[----:B------:R-:W-:Y:S05]  /*2ac0*/  RET.REL.NODEC R2 `(gluon_tcgen05) ;  /* 0xffffffd4024c7950 */ /* 0x000fea0003c3ffff */
        .weak           $__internal_1_$__cuda_sm10x_tcgen05_guardrail_trap_phase_invalid_during_alloc
        .type           $__internal_1_$__cuda_sm10x_tcgen05_guardrail_trap_phase_invalid_during_alloc,@function
        .size           $__internal_1_$__cuda_sm10x_tcgen05_guardrail_trap_phase_invalid_during_alloc,($__internal_2_$__cuda_sm10x_tcgen05_guardrail_trap_unallocated_columns_being_dealloced - $__internal_1_$__cuda_sm10x_tcgen05_guardrail_trap_phase_invalid_during_alloc)
$__internal_1_$__cuda_sm10x_tcgen05_guardrail_trap_phase_invalid_during_alloc:
[----:B------:R-:W-:Y:S05]  /*2ad0*/  BPT.TRAP 0x1 ;  /* 0x000000040000795c */ /* 0x000fea0000300000 */
[----:B------:R-:W-:-:S04]  /*2ae0*/  IMAD.MOV.U32 R3, RZ, RZ, 0x0 ;  /* 0x00000000ff037424 */ /* 0x000fc800078e00ff */
[----:B------:R-:W-:Y:S05]  /*2af0*/  RET.REL.NODEC R2 `(gluon_tcgen05) ;  /* 0xffffffd402407950 */ /* 0x000fea0003c3ffff */
        .weak           $__internal_2_$__cuda_sm10x_tcgen05_guardrail_trap_unallocated_columns_being_dealloced
        .type           $__internal_2_$__cuda_sm10x_tcgen05_guardrail_trap_unallocated_columns_being_dealloced,@function
        .size           $__internal_2_$__cuda_sm10x_tcgen05_guardrail_trap_unallocated_columns_being_dealloced,(.L_x_73 - $__internal_2_$__cuda_sm10x_tcgen05_guardrail_trap_unallocated_columns_being_dealloced)
$__internal_2_$__cuda_sm10x_tcgen05_guardrail_trap_unallocated_columns_being_dealloced:
[----:B------:R-:W-:Y:S05]  /*2b00*/  BPT.TRAP 0x1 ;  /* 0x000000040000795c */ /* 0x000fea0000300000 */
[----:B------:R-:W-:-:S04]  /*2b10*/  IMAD.MOV.U32 R3, RZ, RZ, 0x0 ;  /* 0x00000000ff037424 */ /* 0x000fc800078e00ff */
[----:B------:R-:W-:Y:S05]  /*2b20*/  RET.REL.NODEC R2 `(gluon_tcgen05) ;  /* 0xffffffd402347950 */ /* 0x000fea0003c3ffff */
.L_x_70:
[----:B------:R-:W-:-:S00]  /*2b30*/  BRA `(.L_x_70) ;  /* 0xfffffffc00fc7947 */ /* 0x000fc0000383ffff */
[----:B------:R-:W-:-:S00]  /*2b40*/  NOP ;  /* 0x0000000000007918 */ /* 0x000fc00000000000 */
        /* <DEDUP_REMOVED lines=11> */
.L_x_73:


//--------------------- .nv.shared.gluon_tcgen05  --------------------------
	.section	.nv.shared.gluon_tcgen05,"aw",@nobits
	.sectionflags	@""
	.align	16
	.zero		1024


//--------------------- .nv.shared.reserved.0     --------------------------
	.section	.nv.shared.reserved.0,"aw",@nobits
	.align	8
	.weak		__nv_reservedSMEM_offset_0_alias
	.size		__nv_reservedSMEM_offset_0_alias, 0, 64
	.other		__nv_reservedSMEM_offset_0_alias,@"STO_CUDA_RESERVED_SHARED STV_DEFAULT"
__nv_reservedSMEM_offset_0_alias:
	.zero		0
.nv.shared.reserved.0:
	.zero		64
	.weak		__nv_reservedSMEM_allocation_phase
	.type		__nv_reservedSMEM_allocation_phase,@object
	.size		__nv_reservedSMEM_allocation_phase,(.L_0 - __nv_reservedSMEM_allocation_phase)
__nv_reservedSMEM_allocation_phase:
	.zero		1
.L_0:
	.zero		7
	.weak		__nv_reservedSMEM_devtool_atexit_pc
	.type		__nv_reservedSMEM_devtool_atexit_pc,@object
	.size		__nv_reservedSMEM_devtool_atexit_pc,(__nv_reservedSMEM_allocation_mask - __nv_reservedSMEM_devtool_atexit_pc)
__nv_reservedSMEM_devtool_atexit_pc:
	.zero		8
	.weak		__nv_reservedSMEM_allocation_mask
	.type		__nv_reservedSMEM_allocation_mask,@object
	.size		__nv_reservedSMEM_allocation_mask,(.L_2 - __nv_reservedSMEM_allocation_mask)
__nv_reservedSMEM_allocation_mask:
	.zero		4
.L_2:


//--------------------- .nv.constant0.gluon_tcgen05 --------------------------
	.section	.nv.constant0.gluon_tcgen05,"a",@progbits
	.sectionflags	@""
	.align	4
.nv.constant0.gluon_tcgen05:
	.zero		976


//--------------------- SYMBOLS --------------------------

	.type		.nv.reservedSmem.offset0,@object
	.size		.nv.reservedSmem.offset0,0x4
	.type		.nv.reservedSmem.cap,@object
	.size		.nv.reservedSmem.cap,0x4
